//
// Generated by NVIDIA NVVM Compiler
//
// Compiler Build ID: CL-36424714
// Cuda compilation tools, release 13.0, V13.0.88
// Based on NVVM 20.0.0
//

.version 9.0
.target sm_100
.address_size 64

	// .globl	_Z14softmax_kernelPKfPfi

.visible .entry _Z14softmax_kernelPKfPfi(
	.param .u64 .ptr .align 1 _Z14softmax_kernelPKfPfi_param_0,
	.param .u64 .ptr .align 1 _Z14softmax_kernelPKfPfi_param_1,
	.param .u32 _Z14softmax_kernelPKfPfi_param_2
)
{
	.reg .pred 	%p<49>;
	.reg .b32 	%r<83>;
	.reg .b32 	%f<306>;
	.reg .b64 	%rd<31>;

	ld.param.u64 	%rd12, [_Z14softmax_kernelPKfPfi_param_0];
	ld.param.u64 	%rd11, [_Z14softmax_kernelPKfPfi_param_1];
	ld.param.u32 	%r31, [_Z14softmax_kernelPKfPfi_param_2];
	cvta.to.global.u64 	%rd1, %rd12;
	mov.u32 	%r32, %ctaid.x;
	mov.u32 	%r33, %ntid.x;
	mov.u32 	%r34, %tid.x;
	mad.lo.s32 	%r1, %r32, %r33, %r34;
	setp.ge.s32 	%p1, %r1, %r31;
	@%p1 bra 	$L__BB0_28;
	ld.global.f32 	%f296, [%rd1];
	setp.lt.s32 	%p2, %r31, 2;
	@%p2 bra 	$L__BB0_15;
	add.s32 	%r2, %r31, -1;
	add.s32 	%r36, %r31, -2;
	and.b32  	%r3, %r2, 15;
	setp.lt.u32 	%p3, %r36, 15;
	mov.b32 	%r74, 1;
	@%p3 bra 	$L__BB0_6;
	and.b32  	%r38, %r2, -16;
	neg.s32 	%r78, %r38;
	add.s64 	%rd29, %rd1, 32;
	mov.b32 	%r77, 0;
$L__BB0_4:
	.pragma "nounroll";
	ld.global.f32 	%f28, [%rd29+-28];
	setp.gt.f32 	%p4, %f28, %f296;
	selp.f32 	%f29, %f28, %f296, %p4;
	ld.global.f32 	%f30, [%rd29+-24];
	setp.gt.f32 	%p5, %f30, %f29;
	selp.f32 	%f31, %f30, %f29, %p5;
	ld.global.f32 	%f32, [%rd29+-20];
	setp.gt.f32 	%p6, %f32, %f31;
	selp.f32 	%f33, %f32, %f31, %p6;
	ld.global.f32 	%f34, [%rd29+-16];
	setp.gt.f32 	%p7, %f34, %f33;
	selp.f32 	%f35, %f34, %f33, %p7;
	ld.global.f32 	%f36, [%rd29+-12];
	setp.gt.f32 	%p8, %f36, %f35;
	selp.f32 	%f37, %f36, %f35, %p8;
	ld.global.f32 	%f38, [%rd29+-8];
	setp.gt.f32 	%p9, %f38, %f37;
	selp.f32 	%f39, %f38, %f37, %p9;
	ld.global.f32 	%f40, [%rd29+-4];
	setp.gt.f32 	%p10, %f40, %f39;
	selp.f32 	%f41, %f40, %f39, %p10;
	ld.global.f32 	%f42, [%rd29];
	setp.gt.f32 	%p11, %f42, %f41;
	selp.f32 	%f43, %f42, %f41, %p11;
	ld.global.f32 	%f44, [%rd29+4];
	setp.gt.f32 	%p12, %f44, %f43;
	selp.f32 	%f45, %f44, %f43, %p12;
	ld.global.f32 	%f46, [%rd29+8];
	setp.gt.f32 	%p13, %f46, %f45;
	selp.f32 	%f47, %f46, %f45, %p13;
	ld.global.f32 	%f48, [%rd29+12];
	setp.gt.f32 	%p14, %f48, %f47;
	selp.f32 	%f49, %f48, %f47, %p14;
	ld.global.f32 	%f50, [%rd29+16];
	setp.gt.f32 	%p15, %f50, %f49;
	selp.f32 	%f51, %f50, %f49, %p15;
	ld.global.f32 	%f52, [%rd29+20];
	setp.gt.f32 	%p16, %f52, %f51;
	selp.f32 	%f53, %f52, %f51, %p16;
	ld.global.f32 	%f54, [%rd29+24];
	setp.gt.f32 	%p17, %f54, %f53;
	selp.f32 	%f55, %f54, %f53, %p17;
	ld.global.f32 	%f56, [%rd29+28];
	setp.gt.f32 	%p18, %f56, %f55;
	selp.f32 	%f57, %f56, %f55, %p18;
	ld.global.f32 	%f58, [%rd29+32];
	setp.gt.f32 	%p19, %f58, %f57;
	selp.f32 	%f296, %f58, %f57, %p19;
	add.s32 	%r78, %r78, 16;
	add.s32 	%r77, %r77, 16;
	add.s64 	%rd29, %rd29, 64;
	setp.eq.s32 	%p20, %r78, 0;
	@%p20 bra 	$L__BB0_5;
	bra.uni 	$L__BB0_4;
$L__BB0_5:
	add.s32 	%r74, %r77, 1;
$L__BB0_6:
	setp.eq.s32 	%p21, %r3, 0;
	@%p21 bra 	$L__BB0_15;
	and.b32  	%r7, %r2, 7;
	setp.lt.u32 	%p22, %r3, 8;
	@%p22 bra 	$L__BB0_9;
	mul.wide.u32 	%rd13, %r74, 4;
	add.s64 	%rd14, %rd1, %rd13;
	ld.global.f32 	%f60, [%rd14];
	setp.gt.f32 	%p23, %f60, %f296;
	selp.f32 	%f61, %f60, %f296, %p23;
	ld.global.f32 	%f62, [%rd14+4];
	setp.gt.f32 	%p24, %f62, %f61;
	selp.f32 	%f63, %f62, %f61, %p24;
	ld.global.f32 	%f64, [%rd14+8];
	setp.gt.f32 	%p25, %f64, %f63;
	selp.f32 	%f65, %f64, %f63, %p25;
	ld.global.f32 	%f66, [%rd14+12];
	setp.gt.f32 	%p26, %f66, %f65;
	selp.f32 	%f67, %f66, %f65, %p26;
	ld.global.f32 	%f68, [%rd14+16];
	setp.gt.f32 	%p27, %f68, %f67;
	selp.f32 	%f69, %f68, %f67, %p27;
	ld.global.f32 	%f70, [%rd14+20];
	setp.gt.f32 	%p28, %f70, %f69;
	selp.f32 	%f71, %f70, %f69, %p28;
	ld.global.f32 	%f72, [%rd14+24];
	setp.gt.f32 	%p29, %f72, %f71;
	selp.f32 	%f73, %f72, %f71, %p29;
	ld.global.f32 	%f74, [%rd14+28];
	setp.gt.f32 	%p30, %f74, %f73;
	selp.f32 	%f296, %f74, %f73, %p30;
	add.s32 	%r74, %r74, 8;
$L__BB0_9:
	setp.eq.s32 	%p31, %r7, 0;
	@%p31 bra 	$L__BB0_15;
	and.b32  	%r10, %r2, 3;
	setp.lt.u32 	%p32, %r7, 4;
	@%p32 bra 	$L__BB0_12;
	mul.wide.u32 	%rd15, %r74, 4;
	add.s64 	%rd16, %rd1, %rd15;
	ld.global.f32 	%f76, [%rd16];
	setp.gt.f32 	%p33, %f76, %f296;
	selp.f32 	%f77, %f76, %f296, %p33;
	ld.global.f32 	%f78, [%rd16+4];
	setp.gt.f32 	%p34, %f78, %f77;
	selp.f32 	%f79, %f78, %f77, %p34;
	ld.global.f32 	%f80, [%rd16+8];
	setp.gt.f32 	%p35, %f80, %f79;
	selp.f32 	%f81, %f80, %f79, %p35;
	ld.global.f32 	%f82, [%rd16+12];
	setp.gt.f32 	%p36, %f82, %f81;
	selp.f32 	%f296, %f82, %f81, %p36;
	add.s32 	%r74, %r74, 4;
$L__BB0_12:
	setp.eq.s32 	%p37, %r10, 0;
	@%p37 bra 	$L__BB0_15;
	mul.wide.u32 	%rd17, %r74, 4;
	add.s64 	%rd28, %rd1, %rd17;
	neg.s32 	%r76, %r10;
$L__BB0_14:
	.pragma "nounroll";
	ld.global.f32 	%f83, [%rd28];
	setp.gt.f32 	%p38, %f83, %f296;
	selp.f32 	%f296, %f83, %f296, %p38;
	add.s64 	%rd28, %rd28, 4;
	add.s32 	%r76, %r76, 1;
	setp.ne.s32 	%p39, %r76, 0;
	@%p39 bra 	$L__BB0_14;
$L__BB0_15:
	setp.lt.s32 	%p40, %r31, 1;
	mov.f32 	%f305, 0f00000000;
	@%p40 bra 	$L__BB0_27;
	and.b32  	%r16, %r31, 7;
	setp.lt.u32 	%p41, %r31, 8;
	mov.f32 	%f305, 0f00000000;
	mov.b32 	%r80, 0;
	@%p41 bra 	$L__BB0_19;
	and.b32  	%r80, %r31, 2147483640;
	neg.s32 	%r79, %r80;
	add.s64 	%rd30, %rd1, 16;
	mov.f32 	%f305, 0f00000000;
$L__BB0_18:
	.pragma "nounroll";
	ld.global.f32 	%f88, [%rd30+-16];
	sub.f32 	%f89, %f88, %f296;
	fma.rn.f32 	%f90, %f89, 0f3BBB989D, 0f3F000000;
	cvt.sat.f32.f32 	%f91, %f90;
	mov.f32 	%f92, 0f4B400001;
	mov.f32 	%f93, 0f437C0000;
	fma.rm.f32 	%f94, %f91, %f93, %f92;
	add.f32 	%f95, %f94, 0fCB40007F;
	neg.f32 	%f96, %f95;
	fma.rn.f32 	%f97, %f89, 0f3FB8AA3B, %f96;
	fma.rn.f32 	%f98, %f89, 0f32A57060, %f97;
	mov.b32 	%r40, %f94;
	shl.b32 	%r41, %r40, 23;
	mov.b32 	%f99, %r41;
	ex2.approx.ftz.f32 	%f100, %f98;
	fma.rn.f32 	%f101, %f100, %f99, %f305;
	ld.global.f32 	%f102, [%rd30+-12];
	sub.f32 	%f103, %f102, %f296;
	fma.rn.f32 	%f104, %f103, 0f3BBB989D, 0f3F000000;
	cvt.sat.f32.f32 	%f105, %f104;
	fma.rm.f32 	%f106, %f105, %f93, %f92;
	add.f32 	%f107, %f106, 0fCB40007F;
	neg.f32 	%f108, %f107;
	fma.rn.f32 	%f109, %f103, 0f3FB8AA3B, %f108;
	fma.rn.f32 	%f110, %f103, 0f32A57060, %f109;
	mov.b32 	%r42, %f106;
	shl.b32 	%r43, %r42, 23;
	mov.b32 	%f111, %r43;
	ex2.approx.ftz.f32 	%f112, %f110;
	fma.rn.f32 	%f113, %f112, %f111, %f101;
	ld.global.f32 	%f114, [%rd30+-8];
	sub.f32 	%f115, %f114, %f296;
	fma.rn.f32 	%f116, %f115, 0f3BBB989D, 0f3F000000;
	cvt.sat.f32.f32 	%f117, %f116;
	fma.rm.f32 	%f118, %f117, %f93, %f92;
	add.f32 	%f119, %f118, 0fCB40007F;
	neg.f32 	%f120, %f119;
	fma.rn.f32 	%f121, %f115, 0f3FB8AA3B, %f120;
	fma.rn.f32 	%f122, %f115, 0f32A57060, %f121;
	mov.b32 	%r44, %f118;
	shl.b32 	%r45, %r44, 23;
	mov.b32 	%f123, %r45;
	ex2.approx.ftz.f32 	%f124, %f122;
	fma.rn.f32 	%f125, %f124, %f123, %f113;
	ld.global.f32 	%f126, [%rd30+-4];
	sub.f32 	%f127, %f126, %f296;
	fma.rn.f32 	%f128, %f127, 0f3BBB989D, 0f3F000000;
	cvt.sat.f32.f32 	%f129, %f128;
	fma.rm.f32 	%f130, %f129, %f93, %f92;
	add.f32 	%f131, %f130, 0fCB40007F;
	neg.f32 	%f132, %f131;
	fma.rn.f32 	%f133, %f127, 0f3FB8AA3B, %f132;
	fma.rn.f32 	%f134, %f127, 0f32A57060, %f133;
	mov.b32 	%r46, %f130;
	shl.b32 	%r47, %r46, 23;
	mov.b32 	%f135, %r47;
	ex2.approx.ftz.f32 	%f136, %f134;
	fma.rn.f32 	%f137, %f136, %f135, %f125;
	ld.global.f32 	%f138, [%rd30];
	sub.f32 	%f139, %f138, %f296;
	fma.rn.f32 	%f140, %f139, 0f3BBB989D, 0f3F000000;
	cvt.sat.f32.f32 	%f141, %f140;
	fma.rm.f32 	%f142, %f141, %f93, %f92;
	add.f32 	%f143, %f142, 0fCB40007F;
	neg.f32 	%f144, %f143;
	fma.rn.f32 	%f145, %f139, 0f3FB8AA3B, %f144;
	fma.rn.f32 	%f146, %f139, 0f32A57060, %f145;
	mov.b32 	%r48, %f142;
	shl.b32 	%r49, %r48, 23;
	mov.b32 	%f147, %r49;
	ex2.approx.ftz.f32 	%f148, %f146;
	fma.rn.f32 	%f149, %f148, %f147, %f137;
	ld.global.f32 	%f150, [%rd30+4];
	sub.f32 	%f151, %f150, %f296;
	fma.rn.f32 	%f152, %f151, 0f3BBB989D, 0f3F000000;
	cvt.sat.f32.f32 	%f153, %f152;
	fma.rm.f32 	%f154, %f153, %f93, %f92;
	add.f32 	%f155, %f154, 0fCB40007F;
	neg.f32 	%f156, %f155;
	fma.rn.f32 	%f157, %f151, 0f3FB8AA3B, %f156;
	fma.rn.f32 	%f158, %f151, 0f32A57060, %f157;
	mov.b32 	%r50, %f154;
	shl.b32 	%r51, %r50, 23;
	mov.b32 	%f159, %r51;
	ex2.approx.ftz.f32 	%f160, %f158;
	fma.rn.f32 	%f161, %f160, %f159, %f149;
	ld.global.f32 	%f162, [%rd30+8];
	sub.f32 	%f163, %f162, %f296;
	fma.rn.f32 	%f164, %f163, 0f3BBB989D, 0f3F000000;
	cvt.sat.f32.f32 	%f165, %f164;
	fma.rm.f32 	%f166, %f165, %f93, %f92;
	add.f32 	%f167, %f166, 0fCB40007F;
	neg.f32 	%f168, %f167;
	fma.rn.f32 	%f169, %f163, 0f3FB8AA3B, %f168;
	fma.rn.f32 	%f170, %f163, 0f32A57060, %f169;
	mov.b32 	%r52, %f166;
	shl.b32 	%r53, %r52, 23;
	mov.b32 	%f171, %r53;
	ex2.approx.ftz.f32 	%f172, %f170;
	fma.rn.f32 	%f173, %f172, %f171, %f161;
	ld.global.f32 	%f174, [%rd30+12];
	sub.f32 	%f175, %f174, %f296;
	fma.rn.f32 	%f176, %f175, 0f3BBB989D, 0f3F000000;
	cvt.sat.f32.f32 	%f177, %f176;
	fma.rm.f32 	%f178, %f177, %f93, %f92;
	add.f32 	%f179, %f178, 0fCB40007F;
	neg.f32 	%f180, %f179;
	fma.rn.f32 	%f181, %f175, 0f3FB8AA3B, %f180;
	fma.rn.f32 	%f182, %f175, 0f32A57060, %f181;
	mov.b32 	%r54, %f178;
	shl.b32 	%r55, %r54, 23;
	mov.b32 	%f183, %r55;
	ex2.approx.ftz.f32 	%f184, %f182;
	fma.rn.f32 	%f305, %f184, %f183, %f173;
	add.s32 	%r79, %r79, 8;
	add.s64 	%rd30, %rd30, 32;
	setp.ne.s32 	%p42, %r79, 0;
	@%p42 bra 	$L__BB0_18;
$L__BB0_19:
	setp.eq.s32 	%p43, %r16, 0;
	@%p43 bra 	$L__BB0_27;
	and.b32  	%r26, %r31, 3;
	setp.lt.u32 	%p44, %r16, 4;
	@%p44 bra 	$L__BB0_22;
	mul.wide.u32 	%rd18, %r80, 4;
	add.s64 	%rd19, %rd1, %rd18;
	ld.global.f32 	%f186, [%rd19];
	sub.f32 	%f187, %f186, %f296;
	fma.rn.f32 	%f188, %f187, 0f3BBB989D, 0f3F000000;
	cvt.sat.f32.f32 	%f189, %f188;
	mov.f32 	%f190, 0f4B400001;
	mov.f32 	%f191, 0f437C0000;
	fma.rm.f32 	%f192, %f189, %f191, %f190;
	add.f32 	%f193, %f192, 0fCB40007F;
	neg.f32 	%f194, %f193;
	fma.rn.f32 	%f195, %f187, 0f3FB8AA3B, %f194;
	fma.rn.f32 	%f196, %f187, 0f32A57060, %f195;
	mov.b32 	%r56, %f192;
	shl.b32 	%r57, %r56, 23;
	mov.b32 	%f197, %r57;
	ex2.approx.ftz.f32 	%f198, %f196;
	fma.rn.f32 	%f199, %f198, %f197, %f305;
	ld.global.f32 	%f200, [%rd19+4];
	sub.f32 	%f201, %f200, %f296;
	fma.rn.f32 	%f202, %f201, 0f3BBB989D, 0f3F000000;
	cvt.sat.f32.f32 	%f203, %f202;
	fma.rm.f32 	%f204, %f203, %f191, %f190;
	add.f32 	%f205, %f204, 0fCB40007F;
	neg.f32 	%f206, %f205;
	fma.rn.f32 	%f207, %f201, 0f3FB8AA3B, %f206;
	fma.rn.f32 	%f208, %f201, 0f32A57060, %f207;
	mov.b32 	%r58, %f204;
	shl.b32 	%r59, %r58, 23;
	mov.b32 	%f209, %r59;
	ex2.approx.ftz.f32 	%f210, %f208;
	fma.rn.f32 	%f211, %f210, %f209, %f199;
	ld.global.f32 	%f212, [%rd19+8];
	sub.f32 	%f213, %f212, %f296;
	fma.rn.f32 	%f214, %f213, 0f3BBB989D, 0f3F000000;
	cvt.sat.f32.f32 	%f215, %f214;
	fma.rm.f32 	%f216, %f215, %f191, %f190;
	add.f32 	%f217, %f216, 0fCB40007F;
	neg.f32 	%f218, %f217;
	fma.rn.f32 	%f219, %f213, 0f3FB8AA3B, %f218;
	fma.rn.f32 	%f220, %f213, 0f32A57060, %f219;
	mov.b32 	%r60, %f216;
	shl.b32 	%r61, %r60, 23;
	mov.b32 	%f221, %r61;
	ex2.approx.ftz.f32 	%f222, %f220;
	fma.rn.f32 	%f223, %f222, %f221, %f211;
	ld.global.f32 	%f224, [%rd19+12];
	sub.f32 	%f225, %f224, %f296;
	fma.rn.f32 	%f226, %f225, 0f3BBB989D, 0f3F000000;
	cvt.sat.f32.f32 	%f227, %f226;
	fma.rm.f32 	%f228, %f227, %f191, %f190;
	add.f32 	%f229, %f228, 0fCB40007F;
	neg.f32 	%f230, %f229;
	fma.rn.f32 	%f231, %f225, 0f3FB8AA3B, %f230;
	fma.rn.f32 	%f232, %f225, 0f32A57060, %f231;
	mov.b32 	%r62, %f228;
	shl.b32 	%r63, %r62, 23;
	mov.b32 	%f233, %r63;
	ex2.approx.ftz.f32 	%f234, %f232;
	fma.rn.f32 	%f305, %f234, %f233, %f223;
	add.s32 	%r80, %r80, 4;
$L__BB0_22:
	setp.eq.s32 	%p45, %r26, 0;
	@%p45 bra 	$L__BB0_27;
	setp.eq.s32 	%p46, %r26, 1;
	@%p46 bra 	$L__BB0_25;
	mul.wide.u32 	%rd20, %r80, 4;
	add.s64 	%rd21, %rd1, %rd20;
	ld.global.f32 	%f236, [%rd21];
	sub.f32 	%f237, %f236, %f296;
	fma.rn.f32 	%f238, %f237, 0f3BBB989D, 0f3F000000;
	cvt.sat.f32.f32 	%f239, %f238;
	mov.f32 	%f240, 0f4B400001;
	mov.f32 	%f241, 0f437C0000;
	fma.rm.f32 	%f242, %f239, %f241, %f240;
	add.f32 	%f243, %f242, 0fCB40007F;
	neg.f32 	%f244, %f243;
	fma.rn.f32 	%f245, %f237, 0f3FB8AA3B, %f244;
	fma.rn.f32 	%f246, %f237, 0f32A57060, %f245;
	mov.b32 	%r64, %f242;
	shl.b32 	%r65, %r64, 23;
	mov.b32 	%f247, %r65;
	ex2.approx.ftz.f32 	%f248, %f246;
	fma.rn.f32 	%f249, %f248, %f247, %f305;
	ld.global.f32 	%f250, [%rd21+4];
	sub.f32 	%f251, %f250, %f296;
	fma.rn.f32 	%f252, %f251, 0f3BBB989D, 0f3F000000;
	cvt.sat.f32.f32 	%f253, %f252;
	fma.rm.f32 	%f254, %f253, %f241, %f240;
	add.f32 	%f255, %f254, 0fCB40007F;
	neg.f32 	%f256, %f255;
	fma.rn.f32 	%f257, %f251, 0f3FB8AA3B, %f256;
	fma.rn.f32 	%f258, %f251, 0f32A57060, %f257;
	mov.b32 	%r66, %f254;
	shl.b32 	%r67, %r66, 23;
	mov.b32 	%f259, %r67;
	ex2.approx.ftz.f32 	%f260, %f258;
	fma.rn.f32 	%f305, %f260, %f259, %f249;
	add.s32 	%r80, %r80, 2;
$L__BB0_25:
	and.b32  	%r68, %r31, 1;
	setp.eq.b32 	%p47, %r68, 1;
	not.pred 	%p48, %p47;
	@%p48 bra 	$L__BB0_27;
	mul.wide.u32 	%rd22, %r80, 4;
	add.s64 	%rd23, %rd1, %rd22;
	ld.global.f32 	%f261, [%rd23];
	sub.f32 	%f262, %f261, %f296;
	fma.rn.f32 	%f263, %f262, 0f3BBB989D, 0f3F000000;
	cvt.sat.f32.f32 	%f264, %f263;
	mov.f32 	%f265, 0f4B400001;
	mov.f32 	%f266, 0f437C0000;
	fma.rm.f32 	%f267, %f264, %f266, %f265;
	add.f32 	%f268, %f267, 0fCB40007F;
	neg.f32 	%f269, %f268;
	fma.rn.f32 	%f270, %f262, 0f3FB8AA3B, %f269;
	fma.rn.f32 	%f271, %f262, 0f32A57060, %f270;
	mov.b32 	%r69, %f267;
	shl.b32 	%r70, %r69, 23;
	mov.b32 	%f272, %r70;
	ex2.approx.ftz.f32 	%f273, %f271;
	fma.rn.f32 	%f305, %f273, %f272, %f305;
$L__BB0_27:
	mul.wide.s32 	%rd24, %r1, 4;
	add.s64 	%rd25, %rd1, %rd24;
	ld.global.f32 	%f274, [%rd25];
	sub.f32 	%f275, %f274, %f296;
	fma.rn.f32 	%f276, %f275, 0f3BBB989D, 0f3F000000;
	cvt.sat.f32.f32 	%f277, %f276;
	mov.f32 	%f278, 0f4B400001;
	mov.f32 	%f279, 0f437C0000;
	fma.rm.f32 	%f280, %f277, %f279, %f278;
	add.f32 	%f281, %f280, 0fCB40007F;
	neg.f32 	%f282, %f281;
	fma.rn.f32 	%f283, %f275, 0f3FB8AA3B, %f282;
	fma.rn.f32 	%f284, %f275, 0f32A57060, %f283;
	mov.b32 	%r71, %f280;
	shl.b32 	%r72, %r71, 23;
	mov.b32 	%f285, %r72;
	ex2.approx.ftz.f32 	%f286, %f284;
	mul.f32 	%f287, %f286, %f285;
	div.rn.f32 	%f288, %f287, %f305;
	cvta.to.global.u64 	%rd26, %rd11;
	add.s64 	%rd27, %rd26, %rd24;
	st.global.f32 	[%rd27], %f288;
$L__BB0_28:
	ret;

}


// ===== COMPILED SASS (sm_100) =====

	.target	sm_100

	.elftype	@"ET_EXEC"


//--------------------- .note.nv.tkinfo           --------------------------
	.section	.note.nv.tkinfo,"",@"SHT_NOTE"
	.sectionflags	@"SHF_NOTE_NV_TKINFO"
	.tkinfo
        /*0018*/ 	.word	0x00000002
        /*0030*/ 	.string	""
        /*0030*/ 	.string	"ptxas"
        /*0030*/ 	.string	"Cuda compilation tools, release 13.0, V13.0.88"
        /*0030*/ 	.string	"Build cuda_13.0.r13.0/compiler.36424714_0"
        /*0030*/ 	.string	"-arch sm_100 -m 64 "



//--------------------- .note.nv.cuinfo           --------------------------
	.section	.note.nv.cuinfo,"",@"SHT_NOTE"
	.sectionflags	@"SHF_NOTE_NV_CUINFO"
        /*0018*/ 	.short	0x0002
        /*001a*/ 	.short	0x0064
        /*001c*/ 	.short	0x0082
	.zero		2


//--------------------- .nv.info                  --------------------------
	.section	.nv.info,"",@"SHT_CUDA_INFO"
	.align	4


	//----- nvinfo : EIATTR_REGCOUNT
	.align		4
        /*0000*/ 	.byte	0x04, 0x2f
        /*0002*/ 	.short	(.L_1 - .L_0)
	.align		4
.L_0:
        /*0004*/ 	.word	index@(_Z14softmax_kernelPKfPfi)
        /*0008*/ 	.word	0x00000020


	//----- nvinfo : EIATTR_FRAME_SIZE
	.align		4
.L_1:
        /*000c*/ 	.byte	0x04, 0x11
        /*000e*/ 	.short	(.L_3 - .L_2)
	.align		4
.L_2:
        /*0010*/ 	.word	index@($__internal_0_$__cuda_sm3x_div_rn_noftz_f32_slowpath)
        /*0014*/ 	.word	0x00000000


	//----- nvinfo : EIATTR_FRAME_SIZE
	.align		4
.L_3:
        /*0018*/ 	.byte	0x04, 0x11
        /*001a*/ 	.short	(.L_5 - .L_4)
	.align		4
.L_4:
        /*001c*/ 	.word	index@(_Z14softmax_kernelPKfPfi)
        /*0020*/ 	.word	0x00000000


	//----- nvinfo : EIATTR_MIN_STACK_SIZE
	.align		4
.L_5:
        /*0024*/ 	.byte	0x04, 0x12
        /*0026*/ 	.short	(.L_7 - .L_6)
	.align		4
.L_6:
        /*0028*/ 	.word	index@(_Z14softmax_kernelPKfPfi)
        /*002c*/ 	.word	0x00000000
.L_7:


//--------------------- .nv.compat                --------------------------
	.section	.nv.compat,"",@"SHT_CUDA_COMPAT_INFO"
	.align	4
        /*0000*/ 	.byte	0x02, 0x09, 0x00, 0x00, 0x02, 0x02, 0x01, 0x00, 0x02, 0x05, 0x05, 0x00, 0x03, 0x07, 0x01, 0x01
        /*0010*/ 	.byte	0x02, 0x03, 0x00, 0x00, 0x02, 0x06, 0x01, 0x00, 0x04, 0x0b, 0x08, 0x00, 0x01, 0x00, 0x00, 0x00
        /*0020*/ 	.byte	0x00, 0x00, 0x00, 0x00


//--------------------- .nv.info._Z14softmax_kernelPKfPfi --------------------------
	.section	.nv.info._Z14softmax_kernelPKfPfi,"",@"SHT_CUDA_INFO"
	.sectionflags	@""
	.align	4


	//----- nvinfo : EIATTR_CUDA_API_VERSION
	.align		4
        /*0000*/ 	.byte	0x04, 0x37
        /*0002*/ 	.short	(.L_9 - .L_8)
.L_8:
        /*0004*/ 	.word	0x00000082


	//----- nvinfo : EIATTR_KPARAM_INFO
	.align		4
.L_9:
        /*0008*/ 	.byte	0x04, 0x17
        /*000a*/ 	.short	(.L_11 - .L_10)
.L_10:
        /*000c*/ 	.word	0x00000000
        /*0010*/ 	.short	0x0002
        /*0012*/ 	.short	0x0010
        /*0014*/ 	.byte	0x00, 0xf0, 0x11, 0x00


	//----- nvinfo : EIATTR_KPARAM_INFO
	.align		4
.L_11:
        /*0018*/ 	.byte	0x04, 0x17
        /*001a*/ 	.short	(.L_13 - .L_12)
.L_12:
        /*001c*/ 	.word	0x00000000
        /*0020*/ 	.short	0x0001
        /*0022*/ 	.short	0x0008
        /*0024*/ 	.byte	0x00, 0xf5, 0x21, 0x00


	//----- nvinfo : EIATTR_KPARAM_INFO
	.align		4
.L_13:
        /*0028*/ 	.byte	0x04, 0x17
        /*002a*/ 	.short	(.L_15 - .L_14)
.L_14:
        /*002c*/ 	.word	0x00000000
        /*0030*/ 	.short	0x0000
        /*0032*/ 	.short	0x0000
        /*0034*/ 	.byte	0x00, 0xf5, 0x21, 0x00


	//----- nvinfo : EIATTR_SPARSE_MMA_MASK
	.align		4
.L_15:
        /*0038*/ 	.byte	0x03, 0x50
        /*003a*/ 	.short	0x0000


	//----- nvinfo : EIATTR_MAXREG_COUNT
	.align		4
        /*003c*/ 	.byte	0x03, 0x1b
        /*003e*/ 	.short	0x00ff


	//----- nvinfo : EIATTR_MERCURY_ISA_VERSION
	.align		4
        /*0040*/ 	.byte	0x03, 0x5f
        /*0042*/ 	.short	0x0101


	//----- nvinfo : EIATTR_VRC_CTA_INIT_COUNT
	.align		4
        /*0044*/ 	.byte	0x02, 0x4a
	.zero		1
	.zero		1


	//----- nvinfo : EIATTR_EXIT_INSTR_OFFSETS
	.align		4
        /*0048*/ 	.byte	0x04, 0x1c
        /*004a*/ 	.short	(.L_17 - .L_16)


	//   ....[0]....
.L_16:
        /*004c*/ 	.word	0x00000070


	//   ....[1]....
        /*0050*/ 	.word	0x000017b0


	//----- nvinfo : EIATTR_CRS_STACK_SIZE
	.align		4
.L_17:
        /*0054*/ 	.byte	0x04, 0x1e
        /*0056*/ 	.short	(.L_19 - .L_18)
.L_18:
        /*0058*/ 	.word	0x00000000


	//----- nvinfo : EIATTR_CBANK_PARAM_SIZE
	.align		4
.L_19:
        /*005c*/ 	.byte	0x03, 0x19
        /*005e*/ 	.short	0x0014


	//----- nvinfo : EIATTR_PARAM_CBANK
	.align		4
        /*0060*/ 	.byte	0x04, 0x0a
        /*0062*/ 	.short	(.L_21 - .L_20)
	.align		4
.L_20:
        /*0064*/ 	.word	index@(.nv.constant0._Z14softmax_kernelPKfPfi)
        /*0068*/ 	.short	0x0380
        /*006a*/ 	.short	0x0014


	//----- nvinfo : EIATTR_SW_WAR
	.align		4
.L_21:
        /*006c*/ 	.byte	0x04, 0x36
        /*006e*/ 	.short	(.L_23 - .L_22)
.L_22:
        /*0070*/ 	.word	0x00000008
.L_23:


//--------------------- .nv.callgraph             --------------------------
	.section	.nv.callgraph,"",@"SHT_CUDA_CALLGRAPH"
	.align	4
	.sectionentsize	8
	.align		4
        /*0000*/ 	.word	0x00000000
	.align		4
        /*0004*/ 	.word	0xffffffff
	.align		4
        /*0008*/ 	.word	0x00000000
	.align		4
        /*000c*/ 	.word	0xfffffffe
	.align		4
        /*0010*/ 	.word	0x00000000
	.align		4
        /*0014*/ 	.word	0xfffffffd
	.align		4
        /*0018*/ 	.word	0x00000000
	.align		4
        /*001c*/ 	.word	0xfffffffc


//--------------------- .text._Z14softmax_kernelPKfPfi --------------------------
	.section	.text._Z14softmax_kernelPKfPfi,"ax",@progbits
	.align	128
        .global         _Z14softmax_kernelPKfPfi
        .type           _Z14softmax_kernelPKfPfi,@function
        .size           _Z14softmax_kernelPKfPfi,(.L_x_25 - _Z14softmax_kernelPKfPfi)
        .other          _Z14softmax_kernelPKfPfi,@"STO_CUDA_ENTRY STV_DEFAULT"
_Z14softmax_kernelPKfPfi:
.text._Z14softmax_kernelPKfPfi:
[----:B------:R-:W-:Y:S01]  /*0000*/  LDC R1, c[0x0][0x37c] ;  /* 0x0000df00ff017b82 */ /* 0x000fe20000000800 */
[----:B------:R-:W0:Y:S07]  /*0010*/  S2R R3, SR_TID.X ;  /* 0x0000000000037919 */ /* 0x000e2e0000002100 */
[----:B------:R-:W0:Y:S01]  /*0020*/  S2UR UR4, SR_CTAID.X ;  /* 0x00000000000479c3 */ /* 0x000e220000002500 */
[----:B------:R-:W1:Y:S07]  /*0030*/  LDCU UR5, c[0x0][0x390] ;  /* 0x00007200ff0577ac */ /* 0x000e6e0008000800 */
[----:B------:R-:W0:Y:S02]  /*0040*/  LDC R2, c[0x0][0x360] ;  /* 0x0000d800ff027b82 */ /* 0x000e240000000800 */
[----:B0-----:R-:W-:-:S05]  /*0050*/  IMAD R2, R2, UR4, R3 ;  /* 0x0000000402027c24 */ /* 0x001fca000f8e0203 */
[----:B-1----:R-:W-:-:S13]  /*0060*/  ISETP.GE.AND P0, PT, R2, UR5, PT ;  /* 0x0000000502007c0c */ /* 0x002fda000bf06270 */
[----:B------:R-:W-:Y:S05]  /*0070*/  @P0 EXIT ;  /* 0x000000000000094d */ /* 0x000fea0003800000 */
[----:B------:R-:W0:Y:S01]  /*0080*/  LDC.64 R4, c[0x0][0x380] ;  /* 0x0000e000ff047b82 */ /* 0x000e220000000a00 */
[----:B------:R-:W0:Y:S02]  /*0090*/  LDCU.64 UR10, c[0x0][0x358] ;  /* 0x00006b00ff0a77ac */ /* 0x000e240008000a00 */
[----:B0-----:R0:W5:Y:S01]  /*00a0*/  LDG.E R0, desc[UR10][R4.64] ;  /* 0x0000000a04007981 */ /* 0x001162000c1e1900 */
[----:B------:R-:W-:-:S09]  /*00b0*/  UISETP.GE.AND UP0, UPT, UR5, 0x2, UPT ;  /* 0x000000020500788c */ /* 0x000fd2000bf06270 */
[----:B0-----:R-:W-:Y:S05]  /*00c0*/  BRA.U !UP0, `(.L_x_0) ;  /* 0x0000000908187547 */ /* 0x001fea000b800000 */
[----:B------:R-:W-:Y:S01]  /*00d0*/  UIADD3 UR4, UPT, UPT, UR5, -0x1, URZ ;  /* 0xffffffff05047890 */ /* 0x000fe2000fffe0ff */
[----:B------:R-:W-:Y:S01]  /*00e0*/  HFMA2 R3, -RZ, RZ, 0, 5.9604644775390625e-08 ;  /* 0x00000001ff037431 */ /* 0x000fe200000001ff */
[----:B------:R-:W-:Y:S02]  /*00f0*/  UIADD3 UR5, UPT, UPT, UR5, -0x2, URZ ;  /* 0xfffffffe05057890 */ /* 0x000fe4000fffe0ff */
[----:B------:R-:W-:Y:S02]  /*0100*/  ULOP3.LUT UR8, UR4, 0xf, URZ, 0xc0, !UPT ;  /* 0x0000000f04087892 */ /* 0x000fe4000f8ec0ff */
[----:B------:R-:W-:-:S09]  /*0110*/  UISETP.GE.U32.AND UP0, UPT, UR5, 0xf, UPT ;  /* 0x0000000f0500788c */ /* 0x000fd2000bf06070 */
[----:B------:R-:W-:Y:S05]  /*0120*/  BRA.U !UP0, `(.L_x_1) ;  /* 0x0000000108fc7547 */ /* 0x000fea000b800000 */
[----:B------:R-:W0:Y:S01]  /*0130*/  LDCU.64 UR6, c[0x0][0x380] ;  /* 0x00007000ff0677ac */ /* 0x000e220008000a00 */
[----:B------:R-:W-:Y:S01]  /*0140*/  MOV R3, RZ ;  /* 0x000000ff00037202 */ /* 0x000fe20000000f00 */
[----:B------:R-:W-:-:S04]  /*0150*/  ULOP3.LUT UR5, UR4, 0xfffffff0, URZ, 0xc0, !UPT ;  /* 0xfffffff004057892 */ /* 0x000fc8000f8ec0ff */
[----:B------:R-:W-:Y:S02]  /*0160*/  UIADD3 UR5, UPT, UPT, -UR5, URZ, URZ ;  /* 0x000000ff05057290 */ /* 0x000fe4000fffe1ff */
[----:B0-----:R-:W-:-:S04]  /*0170*/  UIADD3 UR6, UP0, UPT, UR6, 0x20, URZ ;  /* 0x0000002006067890 */ /* 0x001fc8000ff1e0ff */
[----:B------:R-:W-:Y:S02]  /*0180*/  UIADD3.X UR7, UPT, UPT, URZ, UR7, URZ, UP0, !UPT ;  /* 0x00000007ff077290 */ /* 0x000fe400087fe4ff */
[----:B------:R-:W-:-:S04]  /*0190*/  IMAD.U32 R4, RZ, RZ, UR6 ;  /* 0x00000006ff047e24 */ /* 0x000fc8000f8e00ff */
[----:B------:R-:W-:-:S07]  /*01a0*/  MOV R5, UR7 ;  /* 0x0000000700057c02 */ /* 0x000fce0008000f00 */
.L_x_2:
[----:B------:R-:W2:Y:S04]  /*01b0*/  LDG.E R13, desc[UR10][R4.64+-0x1c] ;  /* 0xffffe40a040d7981 */ /* 0x000ea8000c1e1900 */
[----:B------:R-:W3:Y:S04]  /*01c0*/  LDG.E R15, desc[UR10][R4.64+-0x18] ;  /* 0xffffe80a040f7981 */ /* 0x000ee8000c1e1900 */
[----:B------:R-:W4:Y:S04]  /*01d0*/  LDG.E R17, desc[UR10][R4.64+-0x14] ;  /* 0xffffec0a04117981 */ /* 0x000f28000c1e1900 */
        /* <DEDUP_REMOVED lines=12> */
[----:B------:R0:W4:Y:S01]  /*02a0*/  LDG.E R6, desc[UR10][R4.64+0x20] ;  /* 0x0000200a04067981 */ /* 0x000122000c1e1900 */
[----:B------:R-:W-:Y:S01]  /*02b0*/  UIADD3 UR5, UPT, UPT, UR5, 0x10, URZ ;  /* 0x0000001005057890 */ /* 0x000fe2000fffe0ff */
[----:B------:R-:W-:-:S03]  /*02c0*/  VIADD R3, R3, 0x10 ;  /* 0x0000001003037836 */ /* 0x000fc60000000000 */
[----:B------:R-:W-:Y:S01]  /*02d0*/  UISETP.NE.AND UP0, UPT, UR5, URZ, UPT ;  /* 0x000000ff0500728c */ /* 0x000fe2000bf05270 */
[----:B0-----:R-:W-:-:S04]  /*02e0*/  IADD3 R4, P1, PT, R4, 0x40, RZ ;  /* 0x0000004004047810 */ /* 0x001fc80007f3e0ff */
[----:B------:R-:W-:Y:S02]  /*02f0*/  IADD3.X R5, PT, PT, RZ, R5, RZ, P1, !PT ;  /* 0x00000005ff057210 */ /* 0x000fe40000ffe4ff */
[----:B--2--5:R-:W-:-:S04]  /*0300*/  FSETP.GT.AND P0, PT, R13, R0, PT ;  /* 0x000000000d00720b */ /* 0x024fc80003f04000 */
[----:B------:R-:W-:-:S04]  /*0310*/  FSEL R0, R13, R0, P0 ;  /* 0x000000000d007208 */ /* 0x000fc80000000000 */
[----:B---3--:R-:W-:-:S04]  /*0320*/  FSETP.GT.AND P0, PT, R15, R0, PT ;  /* 0x000000000f00720b */ /* 0x008fc80003f04000 */
[----:B------:R-:W-:-:S04]  /*0330*/  FSEL R0, R15, R0, P0 ;  /* 0x000000000f007208 */ /* 0x000fc80000000000 */
[----:B----4-:R-:W-:-:S04]  /*0340*/  FSETP.GT.AND P0, PT, R17, R0, PT ;  /* 0x000000001100720b */ /* 0x010fc80003f04000 */
[----:B------:R-:W-:-:S04]  /*0350*/  FSEL R0, R17, R0, P0 ;  /* 0x0000000011007208 */ /* 0x000fc80000000000 */
[----:B------:R-:W-:-:S04]  /*0360*/  FSETP.GT.AND P0, PT, R19, R0, PT ;  /* 0x000000001300720b */ /* 0x000fc80003f04000 */
        /* <DEDUP_REMOVED lines=24> */
[----:B------:R-:W-:Y:S01]  /*04f0*/  FSEL R0, R6, R7, P0 ;  /* 0x0000000706007208 */ /* 0x000fe20000000000 */
[----:B------:R-:W-:Y:S08]  /*0500*/  BRA.U UP0, `(.L_x_2) ;  /* 0xfffffffd00287547 */ /* 0x000ff0000b83ffff */
[----:B------:R-:W-:-:S07]  /*0510*/  IADD3 R3, PT, PT, R3, 0x1, RZ ;  /* 0x0000000103037810 */ /* 0x000fce0007ffe0ff */
.L_x_1:
[----:B------:R-:W-:-:S09]  /*0520*/  UISETP.NE.AND UP0, UPT, UR8, URZ, UPT ;  /* 0x000000ff0800728c */ /* 0x000fd2000bf05270 */
[----:B------:R-:W-:Y:S05]  /*0530*/  BRA.U !UP0, `(.L_x_0) ;  /* 0x0000000108fc7547 */ /* 0x000fea000b800000 */
[----:B------:R-:W-:Y:S02]  /*0540*/  UISETP.GE.U32.AND UP0, UPT, UR8, 0x8, UPT ;  /* 0x000000080800788c */ /* 0x000fe4000bf06070 */
[----:B------:R-:W-:-:S04]  /*0550*/  ULOP3.LUT UR5, UR4, 0x7, URZ, 0xc0, !UPT ;  /* 0x0000000704057892 */ /* 0x000fc8000f8ec0ff */
[----:B------:R-:W-:-:S03]  /*0560*/  UISETP.NE.AND UP1, UPT, UR5, URZ, UPT ;  /* 0x000000ff0500728c */ /* 0x000fc6000bf25270 */
[----:B------:R-:W-:Y:S08]  /*0570*/  BRA.U !UP0, `(.L_x_3) ;  /* 0x00000001086c7547 */ /* 0x000ff0000b800000 */
[----:B------:R-:W0:Y:S02]  /*0580*/  LDC.64 R4, c[0x0][0x380] ;  /* 0x0000e000ff047b82 */ /* 0x000e240000000a00 */
[----:B0-----:R-:W-:-:S05]  /*0590*/  IMAD.WIDE.U32 R4, R3, 0x4, R4 ;  /* 0x0000000403047825 */ /* 0x001fca00078e0004 */
[----:B------:R-:W2:Y:S04]  /*05a0*/  LDG.E R7, desc[UR10][R4.64] ;  /* 0x0000000a04077981 */ /* 0x000ea8000c1e1900 */
[----:B------:R-:W3:Y:S04]  /*05b0*/  LDG.E R9, desc[UR10][R4.64+0x4] ;  /* 0x0000040a04097981 */ /* 0x000ee8000c1e1900 */
[----:B------:R-:W4:Y:S04]  /*05c0*/  LDG.E R11, desc[UR10][R4.64+0x8] ;  /* 0x0000080a040b7981 */ /* 0x000f28000c1e1900 */
[----:B------:R-:W4:Y:S04]  /*05d0*/  LDG.E R13, desc[UR10][R4.64+0xc] ;  /* 0x00000c0a040d7981 */ /* 0x000f28000c1e1900 */
[----:B------:R-:W4:Y:S04]  /*05e0*/  LDG.E R15, desc[UR10][R4.64+0x10] ;  /* 0x0000100a040f7981 */ /* 0x000f28000c1e1900 */
[----:B------:R-:W4:Y:S04]  /*05f0*/  LDG.E R17, desc[UR10][R4.64+0x14] ;  /* 0x0000140a04117981 */ /* 0x000f28000c1e1900 */
[----:B------:R-:W4:Y:S04]  /*0600*/  LDG.E R19, desc[UR10][R4.64+0x18] ;  /* 0x0000180a04137981 */ /* 0x000f28000c1e1900 */
[----:B------:R-:W4:Y:S01]  /*0610*/  LDG.E R21, desc[UR10][R4.64+0x1c] ;  /* 0x00001c0a04157981 */ /* 0x000f22000c1e1900 */
[----:B------:R-:W-:-:S02]  /*0620*/  IADD3 R3, PT, PT, R3, 0x8, RZ ;  /* 0x0000000803037810 */ /* 0x000fc40007ffe0ff */
        /* <DEDUP_REMOVED lines=15> */
[----:B------:R-:W-:-:S09]  /*0720*/  FSEL R0, R21, R0, P0 ;  /* 0x0000000015007208 */ /* 0x000fd20000000000 */
.L_x_3:
        /* <DEDUP_REMOVED lines=10> */
[----:B------:R-:W4:Y:S01]  /*07d0*/  LDG.E R13, desc[UR10][R4.64+0xc] ;  /* 0x00000c0a040d7981 */ /* 0x000f22000c1e1900 */
[----:B------:R-:W-:Y:S01]  /*07e0*/  VIADD R3, R3, 0x4 ;  /* 0x0000000403037836 */ /* 0x000fe20000000000 */
[----:B--2--5:R-:W-:-:S04]  /*07f0*/  FSETP.GT.AND P0, PT, R7, R0, PT ;  /* 0x000000000700720b */ /* 0x024fc80003f04000 */
[----:B------:R-:W-:-:S04]  /*0800*/  FSEL R0, R7, R0, P0 ;  /* 0x0000000007007208 */ /* 0x000fc80000000000 */
[----:B---3--:R-:W-:-:S04]  /*0810*/  FSETP.GT.AND P0, PT, R9, R0, PT ;  /* 0x000000000900720b */ /* 0x008fc80003f04000 */
[----:B------:R-:W-:-:S04]  /*0820*/  FSEL R0, R9, R0, P0 ;  /* 0x0000000009007208 */ /* 0x000fc80000000000 */
[----:B----4-:R-:W-:-:S04]  /*0830*/  FSETP.GT.AND P0, PT, R11, R0, PT ;  /* 0x000000000b00720b */ /* 0x010fc80003f04000 */
[----:B------:R-:W-:-:S04]  /*0840*/  FSEL R0, R11, R0, P0 ;  /* 0x000000000b007208 */ /* 0x000fc80000000000 */
[----:B------:R-:W-:-:S04]  /*0850*/  FSETP.GT.AND P0, PT, R13, R0, PT ;  /* 0x000000000d00720b */ /* 0x000fc80003f04000 */
[----:B------:R-:W-:-:S09]  /*0860*/  FSEL R0, R13, R0, P0 ;  /* 0x000000000d007208 */ /* 0x000fd20000000000 */
.L_x_4:
[----:B------:R-:W-:Y:S05]  /*0870*/  BRA.U !UP1, `(.L_x_0) ;  /* 0x00000001092c7547 */ /* 0x000fea000b800000 */
[----:B------:R-:W0:Y:S01]  /*0880*/  LDC.64 R4, c[0x0][0x380] ;  /* 0x0000e000ff047b82 */ /* 0x000e220000000a00 */
[----:B------:R-:W-:Y:S01]  /*0890*/  UIADD3 UR4, UPT, UPT, -UR4, URZ, URZ ;  /* 0x000000ff04047290 */ /* 0x000fe2000fffe1ff */
[----:B0-----:R-:W-:-:S11]  /*08a0*/  IMAD.WIDE.U32 R4, R3, 0x4, R4 ;  /* 0x0000000403047825 */ /* 0x001fd600078e0004 */
.L_x_5:
[----:B------:R0:W2:Y:S01]  /*08b0*/  LDG.E R3, desc[UR10][R4.64] ;  /* 0x0000000a04037981 */ /* 0x0000a2000c1e1900 */
[----:B------:R-:W-:-:S04]  /*08c0*/  UIADD3 UR4, UPT, UPT, UR4, 0x1, URZ ;  /* 0x0000000104047890 */ /* 0x000fc8000fffe0ff */
[----:B------:R-:W-:Y:S01]  /*08d0*/  UISETP.NE.AND UP0, UPT, UR4, URZ, UPT ;  /* 0x000000ff0400728c */ /* 0x000fe2000bf05270 */
[----:B0-----:R-:W-:-:S04]  /*08e0*/  IADD3 R4, P1, PT, R4, 0x4, RZ ;  /* 0x0000000404047810 */ /* 0x001fc80007f3e0ff */
[----:B------:R-:W-:Y:S02]  /*08f0*/  IADD3.X R5, PT, PT, RZ, R5, RZ, P1, !PT ;  /* 0x00000005ff057210 */ /* 0x000fe40000ffe4ff */
[----:B--2--5:R-:W-:-:S04]  /*0900*/  FSETP.GT.AND P0, PT, R3, R0, PT ;  /* 0x000000000300720b */ /* 0x024fc80003f04000 */
[----:B------:R-:W-:Y:S01]  /*0910*/  FSEL R0, R3, R0, P0 ;  /* 0x0000000003007208 */ /* 0x000fe20000000000 */
[----:B------:R-:W-:Y:S08]  /*0920*/  BRA.U UP0, `(.L_x_5) ;  /* 0xfffffffd00e07547 */ /* 0x000ff0000b83ffff */
.L_x_0:
[----:B------:R-:W0:Y:S01]  /*0930*/  LDCU UR6, c[0x0][0x390] ;  /* 0x00007200ff0677ac */ /* 0x000e220008000800 */
[----:B------:R-:W-:Y:S01]  /*0940*/  MOV R3, RZ ;  /* 0x000000ff00037202 */ /* 0x000fe20000000f00 */
[----:B0-----:R-:W-:-:S09]  /*0950*/  UISETP.GE.AND UP0, UPT, UR6, 0x1, UPT ;  /* 0x000000010600788c */ /* 0x001fd2000bf06270 */
[----:B------:R-:W-:Y:S05]  /*0960*/  BRA.U !UP0, `(.L_x_6) ;  /* 0x0000000d08187547 */ /* 0x000fea000b800000 */
[----:B------:R-:W-:Y:S01]  /*0970*/  UISETP.GE.U32.AND UP1, UPT, UR6, 0x8, UPT ;  /* 0x000000080600788c */ /* 0x000fe2000bf26070 */
[----:B------:R-:W-:Y:S01]  /*0980*/  HFMA2 R6, -RZ, RZ, 0, 0 ;  /* 0x00000000ff067431 */ /* 0x000fe200000001ff */
[----:B------:R-:W-:Y:S01]  /*0990*/  ULOP3.LUT UR7, UR6, 0x7, URZ, 0xc0, !UPT ;  /* 0x0000000706077892 */ /* 0x000fe2000f8ec0ff */
[----:B------:R-:W-:-:S03]  /*09a0*/  IMAD.MOV.U32 R3, RZ, RZ, RZ ;  /* 0x000000ffff037224 */ /* 0x000fc600078e00ff */
[----:B------:R-:W-:-:S03]  /*09b0*/  UISETP.NE.AND UP0, UPT, UR7, URZ, UPT ;  /* 0x000000ff0700728c */ /* 0x000fc6000bf05270 */
[----:B------:R-:W-:Y:S08]  /*09c0*/  BRA.U !UP1, `(.L_x_7) ;  /* 0x0000000509847547 */ /* 0x000ff0000b800000 */
[----:B------:R-:W0:Y:S01]  /*09d0*/  LDCU.64 UR4, c[0x0][0x380] ;  /* 0x00007000ff0477ac */ /* 0x000e220008000a00 */
[----:B------:R-:W-:Y:S01]  /*09e0*/  MOV R3, RZ ;  /* 0x000000ff00037202 */ /* 0x000fe20000000f00 */
[----:B------:R-:W-:-:S04]  /*09f0*/  ULOP3.LUT UR8, UR6, 0x7ffffff8, URZ, 0xc0, !UPT ;  /* 0x7ffffff806087892 */ /* 0x000fc8000f8ec0ff */
[----:B------:R-:W-:Y:S02]  /*0a00*/  UIADD3 UR9, UPT, UPT, -UR8, URZ, URZ ;  /* 0x000000ff08097290 */ /* 0x000fe4000fffe1ff */
[----:B------:R-:W-:Y:S01]  /*0a10*/  IMAD.U32 R6, RZ, RZ, UR8 ;  /* 0x00000008ff067e24 */ /* 0x000fe2000f8e00ff */
[----:B0-----:R-:W-:-:S04]  /*0a20*/  UIADD3 UR4, UP1, UPT, UR4, 0x10, URZ ;  /* 0x0000001004047890 */ /* 0x001fc8000ff3e0ff */
[----:B------:R-:W-:Y:S02]  /*0a30*/  UIADD3.X UR5, UPT, UPT, URZ, UR5, URZ, UP1, !UPT ;  /* 0x00000005ff057290 */ /* 0x000fe40008ffe4ff */
[----:B------:R-:W-:-:S04]  /*0a40*/  MOV R8, UR4 ;  /* 0x0000000400087c02 */ /* 0x000fc80008000f00 */
[----:B------:R-:W-:-:S07]  /*0a50*/  MOV R5, UR5 ;  /* 0x0000000500057c02 */ /* 0x000fce0008000f00 */
.L_x_8:
[----:B------:R-:W-:-:S05]  /*0a60*/  IMAD.MOV.U32 R4, RZ, RZ, R8 ;  /* 0x000000ffff047224 */ /* 0x000fca00078e0008 */
        /* <DEDUP_REMOVED lines=8> */
[----:B------:R-:W-:Y:S01]  /*0af0*/  HFMA2 R11, -RZ, RZ, 3.7421875, 0 ;  /* 0x437c0000ff0b7431 */ /* 0x000fe200000001ff */
[----:B------:R-:W-:Y:S01]  /*0b00*/  MOV R10, 0x3bbb989d ;  /* 0x3bbb989d000a7802 */ /* 0x000fe20000000f00 */
[----:B------:R-:W-:-:S04]  /*0b10*/  UIADD3 UR9, UPT, UPT, UR9, 0x8, URZ ;  /* 0x0000000809097890 */ /* 0x000fc8000fffe0ff */
[----:B------:R-:W-:Y:S01]  /*0b20*/  UISETP.NE.AND UP1, UPT, UR9, URZ, UPT ;  /* 0x000000ff0900728c */ /* 0x000fe2000bf25270 */
[----:B--2--5:R-:W-:-:S04]  /*0b30*/  FADD R9, R7, -R0 ;  /* 0x8000000007097221 */ /* 0x024fc80000000000 */
[----:B------:R-:W-:Y:S01]  /*0b40*/  FFMA.SAT R8, R9, R10, 0.5 ;  /* 0x3f00000009087423 */ /* 0x000fe2000000200a */
[----:B---3--:R-:W-:-:S03]  /*0b50*/  FADD R25, R25, -R0 ;  /* 0x8000000019197221 */ /* 0x008fc60000000000 */
[-C--:B------:R-:W-:Y:S01]  /*0b60*/  FFMA.RM R7, R8, R11.reuse, 12582913 ;  /* 0x4b40000108077423 */ /* 0x080fe2000000400b */
[-C--:B------:R-:W-:Y:S01]  /*0b70*/  FFMA.SAT R8, R25, R10.reuse, 0.5 ;  /* 0x3f00000019087423 */ /* 0x080fe2000000200a */
[--C-:B----4-:R-:W-:Y:S02]  /*0b80*/  FADD R21, R21, -R0.reuse ;  /* 0x8000000015157221 */ /* 0x110fe40000000000 */
[----:B------:R-:W-:Y:S01]  /*0b90*/  FADD R12, R7, -12583039 ;  /* 0xcb40007f070c7421 */ /* 0x000fe20000000000 */
[----:B------:R-:W-:Y:S01]  /*0ba0*/  FFMA.RM R8, R8, R11, 12582913 ;  /* 0x4b40000108087423 */ /* 0x000fe2000000400b */
[----:B------:R-:W-:Y:S01]  /*0bb0*/  FFMA.SAT R16, R21, R10, 0.5 ;  /* 0x3f00000015107423 */ /* 0x000fe2000000200a */
[----:B------:R-:W-:Y:S01]  /*0bc0*/  FADD R23, R23, -R0 ;  /* 0x8000000017177221 */ /* 0x000fe20000000000 */
[----:B------:R-:W-:Y:S01]  /*0bd0*/  FFMA R12, R9, 1.4426950216293334961, -R12 ;  /* 0x3fb8aa3b090c7823 */ /* 0x000fe2000000080c */
[C---:B------:R-:W-:Y:S01]  /*0be0*/  FADD R14, R8.reuse, -12583039 ;  /* 0xcb40007f080e7421 */ /* 0x040fe20000000000 */
[----:B------:R-:W-:-:S02]  /*0bf0*/  IMAD.SHL.U32 R8, R8, 0x800000, RZ ;  /* 0x0080000008087824 */ /* 0x000fc400078e00ff */
[-C--:B------:R-:W-:Y:S01]  /*0c00*/  FFMA.SAT R18, R23, R10.reuse, 0.5 ;  /* 0x3f00000017127423 */ /* 0x080fe2000000200a */
[----:B------:R-:W-:Y:S01]  /*0c10*/  FFMA R12, R9, 1.925963033500011079e-08, R12 ;  /* 0x32a57060090c7823 */ /* 0x000fe2000000000c */
[-C--:B------:R-:W-:Y:S01]  /*0c20*/  FFMA.RM R9, R16, R11.reuse, 12582913 ;  /* 0x4b40000110097423 */ /* 0x080fe2000000400b */
[----:B------:R-:W-:Y:S01]  /*0c30*/  FFMA R14, R25, 1.4426950216293334961, -R14 ;  /* 0x3fb8aa3b190e7823 */ /* 0x000fe2000000080e */
[----:B------:R-:W-:Y:S02]  /*0c40*/  FADD R27, R19, -R0 ;  /* 0x80000000131b7221 */ /* 0x000fe40000000000 */
[----:B------:R-:W-:Y:S01]  /*0c50*/  FADD R16, R9, -12583039 ;  /* 0xcb40007f09107421 */ /* 0x000fe20000000000 */
[----:B------:R-:W-:Y:S01]  /*0c60*/  FFMA R14, R25, 1.925963033500011079e-08, R14 ;  /* 0x32a57060190e7823 */ /* 0x000fe2000000000e */
[----:B------:R-:W-:Y:S01]  /*0c70*/  FADD R25, R13, -R0 ;  /* 0x800000000d197221 */ /* 0x000fe20000000000 */
[-C--:B------:R-:W-:Y:S01]  /*0c80*/  FFMA.RM R13, R18, R11.reuse, 12582913 ;  /* 0x4b400001120d7423 */ /* 0x080fe2000000400b */
[----:B------:R-:W-:Y:S01]  /*0c90*/  FFMA R16, R21, 1.4426950216293334961, -R16 ;  /* 0x3fb8aa3b15107823 */ /* 0x000fe20000000810 */
[----:B------:R-:W0:Y:S01]  /*0ca0*/  MUFU.EX2 R12, R12 ;  /* 0x0000000c000c7308 */ /* 0x000e220000000800 */
[-C--:B------:R-:W-:Y:S01]  /*0cb0*/  FFMA.SAT R22, R25, R10.reuse, 0.5 ;  /* 0x3f00000019167423 */ /* 0x080fe2000000200a */
[----:B------:R-:W-:Y:S01]  /*0cc0*/  FADD R20, R13, -12583039 ;  /* 0xcb40007f0d147421 */ /* 0x000fe20000000000 */
[----:B------:R-:W-:Y:S01]  /*0cd0*/  FFMA R18, R21, 1.925963033500011079e-08, R16 ;  /* 0x32a5706015127823 */ /* 0x000fe20000000010 */
[----:B------:R-:W-:Y:S01]  /*0ce0*/  FADD R21, R17, -R0 ;  /* 0x8000000011157221 */ /* 0x000fe20000000000 */
[-C--:B------:R-:W-:Y:S01]  /*0cf0*/  FFMA.RM R16, R22, R11.reuse, 12582913 ;  /* 0x4b40000116107423 */ /* 0x080fe2000000400b */
[----:B------:R-:W-:Y:S01]  /*0d00*/  FFMA R20, R23, 1.4426950216293334961, -R20 ;  /* 0x3fb8aa3b17147823 */ /* 0x000fe20000000814 */
[-C--:B------:R-:W-:Y:S01]  /*0d10*/  FFMA.SAT R26, R27, R10.reuse, 0.5 ;  /* 0x3f0000001b1a7423 */ /* 0x080fe2000000200a */
[----:B------:R-:W1:Y:S01]  /*0d20*/  MUFU.EX2 R14, R14 ;  /* 0x0000000e000e7308 */ /* 0x000e620000000800 */
[----:B------:R-:W-:Y:S01]  /*0d30*/  FADD R24, R16, -12583039 ;  /* 0xcb40007f10187421 */ /* 0x000fe20000000000 */
[----:B------:R-:W-:Y:S01]  /*0d40*/  FFMA R22, R23, 1.925963033500011079e-08, R20 ;  /* 0x32a5706017167823 */ /* 0x000fe20000000014 */
[-C--:B------:R-:W-:Y:S01]  /*0d50*/  FFMA.RM R19, R26, R11.reuse, 12582913 ;  /* 0x4b4000011a137423 */ /* 0x080fe2000000400b */
[----:B------:R-:W-:Y:S01]  /*0d60*/  FADD R23, R15, -R0 ;  /* 0x800000000f177221 */ /* 0x000fe20000000000 */
[----:B------:R-:W-:Y:S01]  /*0d70*/  FFMA R24, R25, 1.4426950216293334961, -R24 ;  /* 0x3fb8aa3b19187823 */ /* 0x000fe20000000818 */
[----:B------:R-:W-:Y:S01]  /*0d80*/  SHF.L.U32 R13, R13, 0x17, RZ ;  /* 0x000000170d0d7819 */ /* 0x000fe200000006ff */
[----:B------:R-:W-:Y:S01]  /*0d90*/  FADD R26, R19, -12583039 ;  /* 0xcb40007f131a7421 */ /* 0x000fe20000000000 */
[----:B------:R-:W2:Y:S01]  /*0da0*/  MUFU.EX2 R18, R18 ;  /* 0x0000001200127308 */ /* 0x000ea20000000800 */
[----:B------:R-:W-:Y:S01]  /*0db0*/  FFMA R20, R25, 1.925963033500011079e-08, R24 ;  /* 0x32a5706019147823 */ /* 0x000fe20000000018 */
[-C--:B------:R-:W-:Y:S01]  /*0dc0*/  FFMA.SAT R24, R21, R10.reuse, 0.5 ;  /* 0x3f00000015187423 */ /* 0x080fe2000000200a */
[----:B------:R-:W-:Y:S01]  /*0dd0*/  FFMA.SAT R28, R23, R10, 0.5 ;  /* 0x3f000000171c7423 */ /* 0x000fe2000000200a */
[----:B------:R-:W-:Y:S01]  /*0de0*/  SHF.L.U32 R10, R7, 0x17, RZ ;  /* 0x00000017070a7819 */ /* 0x000fe200000006ff */
[C---:B------:R-:W-:Y:S01]  /*0df0*/  FFMA R26, R27.reuse, 1.4426950216293334961, -R26 ;  /* 0x3fb8aa3b1b1a7823 */ /* 0x040fe2000000081a */
[-C--:B------:R-:W-:Y:S01]  /*0e00*/  FFMA.RM R15, R24, R11.reuse, 12582913 ;  /* 0x4b400001180f7423 */ /* 0x080fe2000000400b */
[----:B------:R-:W-:Y:S01]  /*0e10*/  FFMA.RM R11, R28, R11, 12582913 ;  /* 0x4b4000011c0b7423 */ /* 0x000fe2000000400b */
[----:B------:R-:W3:Y:S01]  /*0e20*/  MUFU.EX2 R17, R22 ;  /* 0x0000001600117308 */ /* 0x000ee20000000800 */
[----:B------:R-:W-:Y:S01]  /*0e30*/  FFMA R26, R27, 1.925963033500011079e-08, R26 ;  /* 0x32a570601b1a7823 */ /* 0x000fe2000000001a */
[----:B------:R-:W-:Y:S01]  /*0e40*/  FADD R24, R15, -12583039 ;  /* 0xcb40007f0f187421 */ /* 0x000fe20000000000 */
[----:B0-----:R-:W-:Y:S01]  /*0e50*/  FFMA R3, R10, R12, R3 ;  /* 0x0000000c0a037223 */ /* 0x001fe20000000003 */
[----:B------:R-:W-:Y:S01]  /*0e60*/  FADD R12, R11, -12583039 ;  /* 0xcb40007f0b0c7421 */ /* 0x000fe20000000000 */
[----:B------:R-:W-:Y:S01]  /*0e70*/  SHF.L.U32 R10, R9, 0x17, RZ ;  /* 0x00000017090a7819 */ /* 0x000fe200000006ff */
[----:B------:R-:W-:Y:S01]  /*0e80*/  FFMA R24, R21, 1.4426950216293334961, -R24 ;  /* 0x3fb8aa3b15187823 */ /* 0x000fe20000000818 */
[----:B-1----:R-:W-:Y:S01]  /*0e90*/  FFMA R3, R8, R14, R3 ;  /* 0x0000000e08037223 */ /* 0x002fe20000000003 */
[----:B------:R-:W0:Y:S01]  /*0ea0*/  MUFU.EX2 R20, R20 ;  /* 0x0000001400147308 */ /* 0x000e220000000800 */
[----:B------:R-:W-:Y:S01]  /*0eb0*/  FFMA R12, R23, 1.4426950216293334961, -R12 ;  /* 0x3fb8aa3b170c7823 */ /* 0x000fe2000000080c */
[----:B------:R-:W-:Y:S01]  /*0ec0*/  FFMA R24, R21, 1.925963033500011079e-08, R24 ;  /* 0x32a5706015187823 */ /* 0x000fe20000000018 */
[----:B--2---:R-:W-:Y:S01]  /*0ed0*/  FFMA R10, R10, R18, R3 ;  /* 0x000000120a0a7223 */ /* 0x004fe20000000003 */
[----:B------:R-:W-:Y:S01]  /*0ee0*/  SHF.L.U32 R16, R16, 0x17, RZ ;  /* 0x0000001710107819 */ /* 0x000fe200000006ff */
[----:B------:R-:W-:Y:S01]  /*0ef0*/  FFMA R12, R23, 1.925963033500011079e-08, R12 ;  /* 0x32a57060170c7823 */ /* 0x000fe2000000000c */
[----:B------:R-:W-:Y:S01]  /*0f00*/  IMAD.SHL.U32 R19, R19, 0x800000, RZ ;  /* 0x0080000013137824 */ /* 0x000fe200078e00ff */
[----:B------:R-:W-:Y:S01]  /*0f10*/  SHF.L.U32 R8, R15, 0x17, RZ ;  /* 0x000000170f087819 */ /* 0x000fe200000006ff */
[----:B------:R-:W1:Y:S01]  /*0f20*/  MUFU.EX2 R7, R26 ;  /* 0x0000001a00077308 */ /* 0x000e620000000800 */
[----:B---3--:R-:W-:-:S07]  /*0f30*/  FFMA R13, R13, R17, R10 ;  /* 0x000000110d0d7223 */ /* 0x008fce000000000a */
[----:B------:R-:W2:Y:S01]  /*0f40*/  MUFU.EX2 R24, R24 ;  /* 0x0000001800187308 */ /* 0x000ea20000000800 */
[----:B0-----:R-:W-:-:S07]  /*0f50*/  FFMA R16, R16, R20, R13 ;  /* 0x0000001410107223 */ /* 0x001fce000000000d */
[----:B------:R-:W0:Y:S01]  /*0f60*/  MUFU.EX2 R12, R12 ;  /* 0x0000000c000c7308 */ /* 0x000e220000000800 */
[----:B-1----:R-:W-:-:S04]  /*0f70*/  FFMA R7, R19, R7, R16 ;  /* 0x0000000713077223 */ /* 0x002fc80000000010 */
[----:B--2---:R-:W-:Y:S01]  /*0f80*/  FFMA R7, R8, R24, R7 ;  /* 0x0000001808077223 */ /* 0x004fe20000000007 */
[----:B------:R-:W-:Y:S02]  /*0f90*/  IADD3 R8, P0, PT, R4, 0x20, RZ ;  /* 0x0000002004087810 */ /* 0x000fe40007f1e0ff */
[----:B------:R-:W-:Y:S02]  /*0fa0*/  SHF.L.U32 R4, R11, 0x17, RZ ;  /* 0x000000170b047819 */ /* 0x000fe400000006ff */
[----:B------:R-:W-:-:S03]  /*0fb0*/  IADD3.X R5, PT, PT, RZ, R5, RZ, P0, !PT ;  /* 0x00000005ff057210 */ /* 0x000fc600007fe4ff */
[----:B0-----:R-:W-:Y:S01]  /*0fc0*/  FFMA R3, R4, R12, R7 ;  /* 0x0000000c04037223 */ /* 0x001fe20000000007 */
[----:B------:R-:W-:Y:S06]  /*0fd0*/  BRA.U UP1, `(.L_x_8) ;  /* 0xfffffff901a07547 */ /* 0x000fec000b83ffff */
.L_x_7:
        /* <DEDUP_REMOVED lines=10> */
[----:B------:R0:W4:Y:S01]  /*1080*/  LDG.E R15, desc[UR10][R8.64+0xc] ;  /* 0x00000c0a080f7981 */ /* 0x000122000c1e1900 */
[----:B------:R-:W-:Y:S01]  /*1090*/  IMAD.MOV.U32 R12, RZ, RZ, 0x3bbb989d ;  /* 0x3bbb989dff0c7424 */ /* 0x000fe200078e00ff */
[----:B------:R-:W-:-:S02]  /*10a0*/  MOV R14, 0x437c0000 ;  /* 0x437c0000000e7802 */ /* 0x000fc40000000f00 */
[----:B------:R-:W-:Y:S01]  /*10b0*/  IADD3 R6, PT, PT, R6, 0x4, RZ ;  /* 0x0000000406067810 */ /* 0x000fe20007ffe0ff */
[----:B--2--5:R-:W-:-:S04]  /*10c0*/  FADD R7, R5, -R0 ;  /* 0x8000000005077221 */ /* 0x024fc80000000000 */
[----:B------:R-:W-:Y:S01]  /*10d0*/  FFMA.SAT R4, R7, R12, 0.5 ;  /* 0x3f00000007047423 */ /* 0x000fe2000000200c */
[----:B---3--:R-:W-:-:S03]  /*10e0*/  FADD R11, R11, -R0 ;  /* 0x800000000b0b7221 */ /* 0x008fc60000000000 */
[----:B------:R-:W-:Y:S01]  /*10f0*/  FFMA.RM R4, R4, R14, 12582913 ;  /* 0x4b40000104047423 */ /* 0x000fe2000000400e */
[--C-:B----4-:R-:W-:Y:S01]  /*1100*/  FADD R13, R13, -R0.reuse ;  /* 0x800000000d0d7221 */ /* 0x110fe20000000000 */
[-C--:B------:R-:W-:Y:S02]  /*1110*/  FFMA.SAT R5, R11, R12.reuse, 0.5 ;  /* 0x3f0000000b057423 */ /* 0x080fe4000000200c */
[C---:B------:R-:W-:Y:S01]  /*1120*/  FADD R10, R4.reuse, -12583039 ;  /* 0xcb40007f040a7421 */ /* 0x040fe20000000000 */
[----:B0-----:R-:W-:Y:S01]  /*1130*/  FFMA.SAT R9, R13, R12, 0.5 ;  /* 0x3f0000000d097423 */ /* 0x001fe2000000200c */
[-C--:B------:R-:W-:Y:S01]  /*1140*/  FFMA.RM R5, R5, R14.reuse, 12582913 ;  /* 0x4b40000105057423 */ /* 0x080fe2000000400e */
[----:B------:R-:W-:Y:S01]  /*1150*/  FADD R15, R15, -R0 ;  /* 0x800000000f0f7221 */ /* 0x000fe20000000000 */
[----:B------:R-:W-:Y:S01]  /*1160*/  FFMA R10, R7, 1.4426950216293334961, -R10 ;  /* 0x3fb8aa3b070a7823 */ /* 0x000fe2000000080a */
[----:B------:R-:W-:Y:S01]  /*1170*/  SHF.L.U32 R4, R4, 0x17, RZ ;  /* 0x0000001704047819 */ /* 0x000fe200000006ff */
[C---:B------:R-:W-:Y:S01]  /*1180*/  FADD R8, R5.reuse, -12583039 ;  /* 0xcb40007f05087421 */ /* 0x040fe20000000000 */
[----:B------:R-:W-:Y:S01]  /*1190*/  SHF.L.U32 R5, R5, 0x17, RZ ;  /* 0x0000001705057819 */ /* 0x000fe200000006ff */
[----:B------:R-:W-:Y:S01]  /*11a0*/  FFMA R10, R7, 1.925963033500011079e-08, R10 ;  /* 0x32a57060070a7823 */ /* 0x000fe2000000000a */
[----:B------:R-:W-:Y:S01]  /*11b0*/  FFMA.RM R7, R9, R14, 12582913 ;  /* 0x4b40000109077423 */ /* 0x000fe2000000400e */
[----:B------:R-:W-:Y:S01]  /*11c0*/  FFMA.SAT R9, R15, R12, 0.5 ;  /* 0x3f0000000f097423 */ /* 0x000fe2000000200c */
[----:B------:R-:W-:-:S02]  /*11d0*/  FFMA R8, R11, 1.4426950216293334961, -R8 ;  /* 0x3fb8aa3b0b087823 */ /* 0x000fc40000000808 */
[----:B------:R-:W-:Y:S01]  /*11e0*/  FADD R12, R7, -12583039 ;  /* 0xcb40007f070c7421 */ /* 0x000fe20000000000 */
[----:B------:R-:W-:Y:S01]  /*11f0*/  FFMA.RM R9, R9, R14, 12582913 ;  /* 0x4b40000109097423 */ /* 0x000fe2000000400e */
[----:B------:R-:W-:Y:S01]  /*1200*/  FFMA R8, R11, 1.925963033500011079e-08, R8 ;  /* 0x32a570600b087823 */ /* 0x000fe20000000008 */
[----:B------:R-:W0:Y:S01]  /*1210*/  MUFU.EX2 R10, R10 ;  /* 0x0000000a000a7308 */ /* 0x000e220000000800 */
[----:B------:R-:W-:Y:S01]  /*1220*/  FFMA R12, R13, 1.4426950216293334961, -R12 ;  /* 0x3fb8aa3b0d0c7823 */ /* 0x000fe2000000080c */
[----:B------:R-:W-:Y:S01]  /*1230*/  FADD R14, R9, -12583039 ;  /* 0xcb40007f090e7421 */ /* 0x000fe20000000000 */
[----:B------:R-:W-:Y:S02]  /*1240*/  IMAD.SHL.U32 R7, R7, 0x800000, RZ ;  /* 0x0080000007077824 */ /* 0x000fe400078e00ff */
[----:B------:R-:W-:Y:S01]  /*1250*/  FFMA R12, R13, 1.925963033500011079e-08, R12 ;  /* 0x32a570600d0c7823 */ /* 0x000fe2000000000c */
[C---:B------:R-:W-:Y:S02]  /*1260*/  FFMA R14, R15.reuse, 1.4426950216293334961, -R14 ;  /* 0x3fb8aa3b0f0e7823 */ /* 0x040fe4000000080e */
[----:B------:R-:W1:Y:S02]  /*1270*/  MUFU.EX2 R8, R8 ;  /* 0x0000000800087308 */ /* 0x000e640000000800 */
[----:B------:R-:W-:-:S06]  /*1280*/  FFMA R14, R15, 1.925963033500011079e-08, R14 ;  /* 0x32a570600f0e7823 */ /* 0x000fcc000000000e */
[----:B------:R-:W2:Y:S01]  /*1290*/  MUFU.EX2 R12, R12 ;  /* 0x0000000c000c7308 */ /* 0x000ea20000000800 */
[----:B0-----:R-:W-:Y:S01]  /*12a0*/  FFMA R4, R4, R10, R3 ;  /* 0x0000000a04047223 */ /* 0x001fe20000000003 */
[----:B------:R-:W-:-:S06]  /*12b0*/  SHF.L.U32 R3, R9, 0x17, RZ ;  /* 0x0000001709037819 */ /* 0x000fcc00000006ff */
[----:B------:R-:W0:Y:S01]  /*12c0*/  MUFU.EX2 R14, R14 ;  /* 0x0000000e000e7308 */ /* 0x000e220000000800 */
[----:B-1----:R-:W-:-:S04]  /*12d0*/  FFMA R4, R5, R8, R4 ;  /* 0x0000000805047223 */ /* 0x002fc80000000004 */
[----:B--2---:R-:W-:-:S04]  /*12e0*/  FFMA R4, R7, R12, R4 ;  /* 0x0000000c07047223 */ /* 0x004fc80000000004 */
[----:B0-----:R-:W-:-:S07]  /*12f0*/  FFMA R3, R3, R14, R4 ;  /* 0x0000000e03037223 */ /* 0x001fce0000000004 */
.L_x_9:
[----:B------:R-:W-:Y:S05]  /*1300*/  BRA.U !UP1, `(.L_x_6) ;  /* 0x0000000109b07547 */ /* 0x000fea000b800000 */
[----:B------:R-:W-:Y:S02]  /*1310*/  UISETP.NE.AND UP0, UPT, UR5, 0x1, UPT ;  /* 0x000000010500788c */ /* 0x000fe4000bf05270 */
[----:B------:R-:W-:-:S04]  /*1320*/  ULOP3.LUT UR4, UR6, 0x1, URZ, 0xc0, !UPT ;  /* 0x0000000106047892 */ /* 0x000fc8000f8ec0ff */
[----:B------:R-:W-:-:S03]  /*1330*/  UISETP.NE.U32.AND UP1, UPT, UR4, 0x1, UPT ;  /* 0x000000010400788c */ /* 0x000fc6000bf25070 */
[----:B------:R-:W-:Y:S08]  /*1340*/  BRA.U !UP0, `(.L_x_10) ;  /* 0x0000000108647547 */ /* 0x000ff0000b800000 */
[----:B------:R-:W0:Y:S02]  /*1350*/  LDC.64 R4, c[0x0][0x380] ;  /* 0x0000e000ff047b82 */ /* 0x000e240000000a00 */
[----:B0-----:R-:W-:-:S05]  /*1360*/  IMAD.WIDE.U32 R4, R6, 0x4, R4 ;  /* 0x0000000406047825 */ /* 0x001fca00078e0004 */
[----:B------:R-:W2:Y:S04]  /*1370*/  LDG.E R7, desc[UR10][R4.64] ;  /* 0x0000000a04077981 */ /* 0x000ea8000c1e1900 */
[----:B------:R-:W3:Y:S01]  /*1380*/  LDG.E R11, desc[UR10][R4.64+0x4] ;  /* 0x0000040a040b7981 */ /* 0x000ee2000c1e1900 */
[----:B------:R-:W-:Y:S02]  /*1390*/  HFMA2 R8, -RZ, RZ, 0.96630859375, -0.0022525787353515625 ;  /* 0x3bbb989dff087431 */ /* 0x000fe400000001ff */
[----:B------:R-:W-:Y:S01]  /*13a0*/  IMAD.MOV.U32 R10, RZ, RZ, 0x437c0000 ;  /* 0x437c0000ff0a7424 */ /* 0x000fe200078e00ff */
[----:B------:R-:W-:Y:S01]  /*13b0*/  IADD3 R6, PT, PT, R6, 0x2, RZ ;  /* 0x0000000206067810 */ /* 0x000fe20007ffe0ff */
[----:B--2--5:R-:W-:-:S04]  /*13c0*/  FADD R7, R7, -R0 ;  /* 0x8000000007077221 */ /* 0x024fc80000000000 */
[----:B------:R-:W-:Y:S01]  /*13d0*/  FFMA.SAT R9, R7, R8, 0.5 ;  /* 0x3f00000007097423 */ /* 0x000fe20000002008 */
[----:B---3--:R-:W-:-:S03]  /*13e0*/  FADD R11, R11, -R0 ;  /* 0x800000000b0b7221 */ /* 0x008fc60000000000 */
[----:B------:R-:W-:Y:S01]  /*13f0*/  FFMA.RM R9, R9, R10, 12582913 ;  /* 0x4b40000109097423 */ /* 0x000fe2000000400a */
[----:B------:R-:W-:-:S03]  /*1400*/  FFMA.SAT R13, R11, R8, 0.5 ;  /* 0x3f0000000b0d7423 */ /* 0x000fc60000002008 */
[----:B------:R-:W-:Y:S01]  /*1410*/  FADD R8, R9, -12583039 ;  /* 0xcb40007f09087421 */ /* 0x000fe20000000000 */
[----:B------:R-:W-:-:S03]  /*1420*/  FFMA.RM R13, R13, R10, 12582913 ;  /* 0x4b4000010d0d7423 */ /* 0x000fc6000000400a */
[----:B------:R-:W-:Y:S01]  /*1430*/  FFMA R8, R7, 1.4426950216293334961, -R8 ;  /* 0x3fb8aa3b07087823 */ /* 0x000fe20000000808 */
[C---:B------:R-:W-:Y:S01]  /*1440*/  FADD R4, R13.reuse, -12583039 ;  /* 0xcb40007f0d047421 */ /* 0x040fe20000000000 */
[----:B------:R-:W-:Y:S02]  /*1450*/  SHF.L.U32 R10, R13, 0x17, RZ ;  /* 0x000000170d0a7819 */ /* 0x000fe400000006ff */
[----:B------:R-:W-:Y:S01]  /*1460*/  FFMA R8, R7, 1.925963033500011079e-08, R8 ;  /* 0x32a5706007087823 */ /* 0x000fe20000000008 */
[----:B------:R-:W-:-:S04]  /*1470*/  FFMA R4, R11, 1.4426950216293334961, -R4 ;  /* 0x3fb8aa3b0b047823 */ /* 0x000fc80000000804 */
[----:B------:R-:W-:Y:S01]  /*1480*/  FFMA R11, R11, 1.925963033500011079e-08, R4 ;  /* 0x32a570600b0b7823 */ /* 0x000fe20000000004 */
[----:B------:R-:W0:Y:S01]  /*1490*/  MUFU.EX2 R8, R8 ;  /* 0x0000000800087308 */ /* 0x000e220000000800 */
[----:B------:R-:W-:-:S07]  /*14a0*/  SHF.L.U32 R4, R9, 0x17, RZ ;  /* 0x0000001709047819 */ /* 0x000fce00000006ff */
[----:B------:R-:W1:Y:S01]  /*14b0*/  MUFU.EX2 R11, R11 ;  /* 0x0000000b000b7308 */ /* 0x000e620000000800 */
[----:B0-----:R-:W-:-:S04]  /*14c0*/  FFMA R3, R4, R8, R3 ;  /* 0x0000000804037223 */ /* 0x001fc80000000003 */
[----:B-1----:R-:W-:-:S07]  /*14d0*/  FFMA R3, R10, R11, R3 ;  /* 0x0000000b0a037223 */ /* 0x002fce0000000003 */
.L_x_10:
[----:B------:R-:W-:Y:S05]  /*14e0*/  BRA.U UP1, `(.L_x_6) ;  /* 0x0000000101387547 */ /* 0x000fea000b800000 */
[----:B------:R-:W0:Y:S02]  /*14f0*/  LDC.64 R4, c[0x0][0x380] ;  /* 0x0000e000ff047b82 */ /* 0x000e240000000a00 */
[----:B0-----:R-:W-:-:S06]  /*1500*/  IMAD.WIDE.U32 R6, R6, 0x4, R4 ;  /* 0x0000000406067825 */ /* 0x001fcc00078e0004 */
[----:B------:R-:W2:Y:S01]  /*1510*/  LDG.E R7, desc[UR10][R6.64] ;  /* 0x0000000a06077981 */ /* 0x000ea2000c1e1900 */
[----:B------:R-:W-:Y:S01]  /*1520*/  IMAD.MOV.U32 R5, RZ, RZ, 0x3bbb989d ;  /* 0x3bbb989dff057424 */ /* 0x000fe200078e00ff */
[----:B------:R-:W-:Y:S01]  /*1530*/  MOV R8, 0x437c0000 ;  /* 0x437c000000087802 */ /* 0x000fe20000000f00 */
[----:B--2--5:R-:W-:-:S04]  /*1540*/  FADD R4, R7, -R0 ;  /* 0x8000000007047221 */ /* 0x024fc80000000000 */
[----:B------:R-:W-:-:S04]  /*1550*/  FFMA.SAT R5, R4, R5, 0.5 ;  /* 0x3f00000004057423 */ /* 0x000fc80000002005 */
[----:B------:R-:W-:-:S04]  /*1560*/  FFMA.RM R5, R5, R8, 12582913 ;  /* 0x4b40000105057423 */ /* 0x000fc80000004008 */
[----:B------:R-:W-:-:S04]  /*1570*/  FADD R9, R5, -12583039 ;  /* 0xcb40007f05097421 */ /* 0x000fc80000000000 */
[----:B------:R-:W-:-:S04]  /*1580*/  FFMA R9, R4, 1.4426950216293334961, -R9 ;  /* 0x3fb8aa3b04097823 */ /* 0x000fc80000000809 */
[----:B------:R-:W-:Y:S01]  /*1590*/  FFMA R9, R4, 1.925963033500011079e-08, R9 ;  /* 0x32a5706004097823 */ /* 0x000fe20000000009 */
[----:B------:R-:W-:-:S05]  /*15a0*/  SHF.L.U32 R4, R5, 0x17, RZ ;  /* 0x0000001705047819 */ /* 0x000fca00000006ff */
[----:B------:R-:W0:Y:S02]  /*15b0*/  MUFU.EX2 R9, R9 ;  /* 0x0000000900097308 */ /* 0x000e240000000800 */
[----:B0-----:R-:W-:-:S07]  /*15c0*/  FFMA R3, R4, R9, R3 ;  /* 0x0000000904037223 */ /* 0x001fce0000000003 */
.L_x_6:
[----:B------:R-:W0:Y:S02]  /*15d0*/  LDC.64 R4, c[0x0][0x380] ;  /* 0x0000e000ff047b82 */ /* 0x000e240000000a00 */
[----:B0-----:R-:W-:-:S06]  /*15e0*/  IMAD.WIDE R4, R2, 0x4, R4 ;  /* 0x0000000402047825 */ /* 0x001fcc00078e0204 */
[----:B------:R-:W2:Y:S01]  /*15f0*/  LDG.E R5, desc[UR10][R4.64] ;  /* 0x0000000a04057981 */ /* 0x000ea2000c1e1900 */
[----:B------:R-:W-:Y:S02]  /*1600*/  HFMA2 R7, -RZ, RZ, 0.96630859375, -0.0022525787353515625 ;  /* 0x3bbb989dff077431 */ /* 0x000fe400000001ff */
[----:B------:R-:W-:Y:S01]  /*1610*/  IMAD.MOV.U32 R9, RZ, RZ, 0x437c0000 ;  /* 0x437c0000ff097424 */ /* 0x000fe200078e00ff */
[----:B------:R-:W0:Y:S01]  /*1620*/  MUFU.RCP R8, R3 ;  /* 0x0000000300087308 */ /* 0x000e220000001000 */
[----:B------:R-:W-:Y:S01]  /*1630*/  BSSY.RECONVERGENT B0, `(.L_x_11) ;  /* 0x0000014000007945 */ /* 0x000fe20003800200 */
[----:B--2--5:R-:W-:Y:S01]  /*1640*/  FADD R0, R5, -R0 ;  /* 0x8000000005007221 */ /* 0x024fe20000000000 */
[----:B0-----:R-:W-:-:S03]  /*1650*/  FFMA R5, R8, -R3, 1 ;  /* 0x3f80000008057423 */ /* 0x001fc60000000803 */
[----:B------:R-:W-:Y:S01]  /*1660*/  FFMA.SAT R6, R0, R7, 0.5 ;  /* 0x3f00000000067423 */ /* 0x000fe20000002007 */
[----:B------:R-:W-:-:S03]  /*1670*/  FFMA R5, R8, R5, R8 ;  /* 0x0000000508057223 */ /* 0x000fc60000000008 */
[----:B------:R-:W-:-:S04]  /*1680*/  FFMA.RM R6, R6, R9, 12582913 ;  /* 0x4b40000106067423 */ /* 0x000fc80000004009 */
[----:B------:R-:W-:-:S04]  /*1690*/  FADD R7, R6, -12583039 ;  /* 0xcb40007f06077421 */ /* 0x000fc80000000000 */
[----:B------:R-:W-:-:S04]  /*16a0*/  FFMA R7, R0, 1.4426950216293334961, -R7 ;  /* 0x3fb8aa3b00077823 */ /* 0x000fc80000000807 */
[----:B------:R-:W-:Y:S01]  /*16b0*/  FFMA R7, R0, 1.925963033500011079e-08, R7 ;  /* 0x32a5706000077823 */ /* 0x000fe20000000007 */
[----:B------:R-:W-:-:S05]  /*16c0*/  SHF.L.U32 R0, R6, 0x17, RZ ;  /* 0x0000001706007819 */ /* 0x000fca00000006ff */
[----:B------:R-:W0:Y:S02]  /*16d0*/  MUFU.EX2 R7, R7 ;  /* 0x0000000700077308 */ /* 0x000e240000000800 */
[----:B0-----:R-:W-:-:S06]  /*16e0*/  FMUL R0, R0, R7 ;  /* 0x0000000700007220 */ /* 0x001fcc0000400000 */
[----:B------:R-:W0:Y:S01]  /*16f0*/  FCHK P0, R0, R3 ;  /* 0x0000000300007302 */ /* 0x000e220000000000 */
[----:B------:R-:W-:-:S04]  /*1700*/  FFMA R4, R0, R5, RZ ;  /* 0x0000000500047223 */ /* 0x000fc800000000ff */
[----:B------:R-:W-:-:S04]  /*1710*/  FFMA R6, R4, -R3, R0 ;  /* 0x8000000304067223 */ /* 0x000fc80000000000 */
[----:B------:R-:W-:Y:S01]  /*1720*/  FFMA R9, R5, R6, R4 ;  /* 0x0000000605097223 */ /* 0x000fe20000000004 */
[----:B0-----:R-:W-:Y:S06]  /*1730*/  @!P0 BRA `(.L_x_12) ;  /* 0x00000000000c8947 */ /* 0x001fec0003800000 */
[----:B------:R-:W-:-:S07]  /*1740*/  MOV R4, 0x1760 ;  /* 0x0000176000047802 */ /* 0x000fce0000000f00 */
[----:B------:R-:W-:Y:S05]  /*1750*/  CALL.REL.NOINC `($__internal_0_$__cuda_sm3x_div_rn_noftz_f32_slowpath) ;  /* 0x0000000000187944 */ /* 0x000fea0003c00000 */
[----:B------:R-:W-:-:S07]  /*1760*/  MOV R9, R0 ;  /* 0x0000000000097202 */ /* 0x000fce0000000f00 */
.L_x_12:
[----:B------:R-:W-:Y:S05]  /*1770*/  BSYNC.RECONVERGENT B0 ;  /* 0x0000000000007941 */ /* 0x000fea0003800200 */
.L_x_11:
[----:B------:R-:W0:Y:S02]  /*1780*/  LDC.64 R4, c[0x0][0x388] ;  /* 0x0000e200ff047b82 */ /* 0x000e240000000a00 */
[----:B0-----:R-:W-:-:S05]  /*1790*/  IMAD.WIDE R2, R2, 0x4, R4 ;  /* 0x0000000402027825 */ /* 0x001fca00078e0204 */
[----:B------:R-:W-:Y:S01]  /*17a0*/  STG.E desc[UR10][R2.64], R9 ;  /* 0x0000000902007986 */ /* 0x000fe2000c10190a */
[----:B------:R-:W-:Y:S05]  /*17b0*/  EXIT ;  /* 0x000000000000794d */ /* 0x000fea0003800000 */
        .weak           $__internal_0_$__cuda_sm3x_div_rn_noftz_f32_slowpath
        .type           $__internal_0_$__cuda_sm3x_div_rn_noftz_f32_slowpath,@function
        .size           $__internal_0_$__cuda_sm3x_div_rn_noftz_f32_slowpath,(.L_x_25 - $__internal_0_$__cuda_sm3x_div_rn_noftz_f32_slowpath)
$__internal_0_$__cuda_sm3x_div_rn_noftz_f32_slowpath:
[----:B------:R-:W-:Y:S01]  /*17c0*/  SHF.R.U32.HI R6, RZ, 0x17, R3 ;  /* 0x00000017ff067819 */ /* 0x000fe20000011603 */
[----:B------:R-:W-:Y:S01]  /*17d0*/  BSSY.RECONVERGENT B1, `(.L_x_13) ;  /* 0x0000063000017945 */ /* 0x000fe20003800200 */
[----:B------:R-:W-:Y:S02]  /*17e0*/  SHF.R.U32.HI R5, RZ, 0x17, R0 ;  /* 0x00000017ff057819 */ /* 0x000fe40000011600 */
[----:B------:R-:W-:Y:S02]  /*17f0*/  LOP3.LUT R11, R6, 0xff, RZ, 0xc0, !PT ;  /* 0x000000ff060b7812 */ /* 0x000fe400078ec0ff */
[----:B------:R-:W-:Y:S02]  /*1800*/  LOP3.LUT R8, R5, 0xff, RZ, 0xc0, !PT ;  /* 0x000000ff05087812 */ /* 0x000fe400078ec0ff */
[----:B------:R-:W-:Y:S02]  /*1810*/  IADD3 R9, PT, PT, R11, -0x1, RZ ;  /* 0xffffffff0b097810 */ /* 0x000fe40007ffe0ff */
[----:B------:R-:W-:Y:S01]  /*1820*/  MOV R5, R0 ;  /* 0x0000000000057202 */ /* 0x000fe20000000f00 */
[----:B------:R-:W-:Y:S01]  /*1830*/  VIADD R7, R8, 0xffffffff ;  /* 0xffffffff08077836 */ /* 0x000fe20000000000 */
[----:B------:R-:W-:-:S04]  /*1840*/  ISETP.GT.U32.AND P0, PT, R9, 0xfd, PT ;  /* 0x000000fd0900780c */ /* 0x000fc80003f04070 */
[----:B------:R-:W-:-:S13]  /*1850*/  ISETP.GT.U32.OR P0, PT, R7, 0xfd, P0 ;  /* 0x000000fd0700780c */ /* 0x000fda0000704470 */
[----:B------:R-:W-:Y:S01]  /*1860*/  @!P0 MOV R6, RZ ;  /* 0x000000ff00068202 */ /* 0x000fe20000000f00 */
[----:B------:R-:W-:Y:S06]  /*1870*/  @!P0 BRA `(.L_x_14) ;  /* 0x00000000005c8947 */ /* 0x000fec0003800000 */
[----:B------:R-:W-:Y:S02]  /*1880*/  FSETP.GTU.FTZ.AND P1, PT, |R3|, +INF , PT ;  /* 0x7f8000000300780b */ /* 0x000fe40003f3c200 */
[----:B------:R-:W-:-:S04]  /*1890*/  FSETP.GTU.FTZ.AND P0, PT, |R0|, +INF , PT ;  /* 0x7f8000000000780b */ /* 0x000fc80003f1c200 */
[----:B------:R-:W-:-:S13]  /*18a0*/  PLOP3.LUT P0, PT, P0, P1, PT, 0xf8, 0x8f ;  /* 0x00000000008f781c */ /* 0x000fda0000703f70 */
[----:B------:R-:W-:Y:S05]  /*18b0*/  @P0 BRA `(.L_x_15) ;  /* 0x00000004004c0947 */ /* 0x000fea0003800000 */
[----:B------:R-:W-:-:S13]  /*18c0*/  LOP3.LUT P0, RZ, R3, 0x7fffffff, R5, 0xc8, !PT ;  /* 0x7fffffff03ff7812 */ /* 0x000fda000780c805 */
[----:B------:R-:W-:Y:S05]  /*18d0*/  @!P0 BRA `(.L_x_16) ;  /* 0x00000004003c8947 */ /* 0x000fea0003800000 */
[C---:B------:R-:W-:Y:S02]  /*18e0*/  FSETP.NEU.FTZ.AND P2, PT, |R0|.reuse, +INF , PT ;  /* 0x7f8000000000780b */ /* 0x040fe40003f5d200 */
[----:B------:R-:W-:Y:S02]  /*18f0*/  FSETP.NEU.FTZ.AND P1, PT, |R3|, +INF , PT ;  /* 0x7f8000000300780b */ /* 0x000fe40003f3d200 */
[----:B------:R-:W-:-:S11]  /*1900*/  FSETP.NEU.FTZ.AND P0, PT, |R0|, +INF , PT ;  /* 0x7f8000000000780b */ /* 0x000fd60003f1d200 */
[----:B------:R-:W-:Y:S05]  /*1910*/  @!P1 BRA !P2, `(.L_x_16) ;  /* 0x00000004002c9947 */ /* 0x000fea0005000000 */
[----:B------:R-:W-:-:S04]  /*1920*/  LOP3.LUT P2, RZ, R5, 0x7fffffff, RZ, 0xc0, !PT ;  /* 0x7fffffff05ff7812 */ /* 0x000fc8000784c0ff */
[----:B------:R-:W-:-:S13]  /*1930*/  PLOP3.LUT P1, PT, P1, P2, PT, 0x2f, 0xf2 ;  /* 0x0000000000f2781c */ /* 0x000fda0000f24577 */
[----:B------:R-:W-:Y:S05]  /*1940*/  @P1 BRA `(.L_x_17) ;  /* 0x0000000400181947 */ /* 0x000fea0003800000 */
[----:B------:R-:W-:-:S04]  /*1950*/  LOP3.LUT P1, RZ, R3, 0x7fffffff, RZ, 0xc0, !PT ;  /* 0x7fffffff03ff7812 */ /* 0x000fc8000782c0ff */
[----:B------:R-:W-:-:S13]  /*1960*/  PLOP3.LUT P0, PT, P0, P1, PT, 0x2f, 0xf2 ;  /* 0x0000000000f2781c */ /* 0x000fda0000702577 */
[----:B------:R-:W-:Y:S05]  /*1970*/  @P0 BRA `(.L_x_18) ;  /* 0x0000000400000947 */ /* 0x000fea0003800000 */
[----:B------:R-:W-:Y:S02]  /*1980*/  ISETP.GE.AND P0, PT, R7, RZ, PT ;  /* 0x000000ff0700720c */ /* 0x000fe40003f06270 */
[----:B------:R-:W-:-:S11]  /*1990*/  ISETP.GE.AND P1, PT, R9, RZ, PT ;  /* 0x000000ff0900720c */ /* 0x000fd60003f26270 */
[----:B------:R-:W-:Y:S01]  /*19a0*/  @P0 MOV R6, RZ ;  /* 0x000000ff00060202 */ /* 0x000fe20000000f00 */
[----:B------:R-:W-:Y:S02]  /*19b0*/  @!P0 IMAD.MOV.U32 R6, RZ, RZ, -0x40 ;  /* 0xffffffc0ff068424 */ /* 0x000fe400078e00ff */
[----:B------:R-:W-:Y:S01]  /*19c0*/  @!P0 FFMA R5, R0, 1.84467440737095516160e+19, RZ ;  /* 0x5f80000000058823 */ /* 0x000fe200000000ff */
[----:B------:R-:W-:Y:S02]  /*19d0*/  @!P1 FFMA R3, R3, 1.84467440737095516160e+19, RZ ;  /* 0x5f80000003039823 */ /* 0x000fe400000000ff */
[----:B------:R-:W-:-:S07]  /*19e0*/  @!P1 IADD3 R6, PT, PT, R6, 0x40, RZ ;  /* 0x0000004006069810 */ /* 0x000fce0007ffe0ff */
.L_x_14:
[----:B------:R-:W-:Y:S01]  /*19f0*/  LEA R0, R11, 0xc0800000, 0x17 ;  /* 0xc08000000b007811 */ /* 0x000fe200078eb8ff */
[----:B------:R-:W-:Y:S01]  /*1a00*/  BSSY.RECONVERGENT B2, `(.L_x_19) ;  /* 0x0000036000027945 */ /* 0x000fe20003800200 */
[----:B------:R-:W-:Y:S02]  /*1a10*/  IADD3 R8, PT, PT, R8, -0x7f, RZ ;  /* 0xffffff8108087810 */ /* 0x000fe40007ffe0ff */
[----:B------:R-:W-:-:S03]  /*1a20*/  IADD3 R3, PT, PT, -R0, R3, RZ ;  /* 0x0000000300037210 */ /* 0x000fc60007ffe1ff */
[----:B------:R-:W-:Y:S01]  /*1a30*/  IMAD R0, R8, -0x800000, R5 ;  /* 0xff80000008007824 */ /* 0x000fe200078e0205 */
[----:B------:R-:W0:Y:S01]  /*1a40*/  MUFU.RCP R7, R3 ;  /* 0x0000000300077308 */ /* 0x000e220000001000 */
[----:B------:R-:W-:-:S04]  /*1a50*/  FADD.FTZ R9, -R3, -RZ ;  /* 0x800000ff03097221 */ /* 0x000fc80000010100 */
[----:B0-----:R-:W-:-:S04]  /*1a60*/  FFMA R10, R7, R9, 1 ;  /* 0x3f800000070a7423 */ /* 0x001fc80000000009 */
[----:B------:R-:W-:-:S04]  /*1a70*/  FFMA R12, R7, R10, R7 ;  /* 0x0000000a070c7223 */ /* 0x000fc80000000007 */
[----:B------:R-:W-:-:S04]  /*1a80*/  FFMA R5, R0, R12, RZ ;  /* 0x0000000c00057223 */ /* 0x000fc800000000ff */
[----:B------:R-:W-:-:S04]  /*1a90*/  FFMA R10, R9, R5, R0 ;  /* 0x00000005090a7223 */ /* 0x000fc80000000000 */
[----:B------:R-:W-:Y:S01]  /*1aa0*/  FFMA R7, R12, R10, R5 ;  /* 0x0000000a0c077223 */ /* 0x000fe20000000005 */
[----:B------:R-:W-:-:S03]  /*1ab0*/  IADD3 R5, PT, PT, R8, 0x7f, -R11 ;  /* 0x0000007f08057810 */ /* 0x000fc60007ffe80b */
[----:B------:R-:W-:Y:S02]  /*1ac0*/  FFMA R10, R9, R7, R0 ;  /* 0x00000007090a7223 */ /* 0x000fe40000000000 */
[----:B------:R-:W-:Y:S02]  /*1ad0*/  IMAD.IADD R5, R5, 0x1, R6 ;  /* 0x0000000105057824 */ /* 0x000fe400078e0206 */
[----:B------:R-:W-:-:S05]  /*1ae0*/  FFMA R0, R12, R10, R7 ;  /* 0x0000000a0c007223 */ /* 0x000fca0000000007 */
[----:B------:R-:W-:-:S04]  /*1af0*/  SHF.R.U32.HI R3, RZ, 0x17, R0 ;  /* 0x00000017ff037819 */ /* 0x000fc80000011600 */
[----:B------:R-:W-:-:S04]  /*1b00*/  LOP3.LUT R3, R3, 0xff, RZ, 0xc0, !PT ;  /* 0x000000ff03037812 */ /* 0x000fc800078ec0ff */
[----:B------:R-:W-:-:S04]  /*1b10*/  IADD3 R9, PT, PT, R3, R5, RZ ;  /* 0x0000000503097210 */ /* 0x000fc80007ffe0ff */
[----:B------:R-:W-:-:S04]  /*1b20*/  IADD3 R3, PT, PT, R9, -0x1, RZ ;  /* 0xffffffff09037810 */ /* 0x000fc80007ffe0ff */
[----:B------:R-:W-:-:S13]  /*1b30*/  ISETP.GE.U32.AND P0, PT, R3, 0xfe, PT ;  /* 0x000000fe0300780c */ /* 0x000fda0003f06070 */
[----:B------:R-:W-:Y:S05]  /*1b40*/  @!P0 BRA `(.L_x_20) ;  /* 0x0000000000808947 */ /* 0x000fea0003800000 */
[----:B------:R-:W-:-:S13]  /*1b50*/  ISETP.GT.AND P0, PT, R9, 0xfe, PT ;  /* 0x000000fe0900780c */ /* 0x000fda0003f04270 */
[----:B------:R-:W-:Y:S05]  /*1b60*/  @P0 BRA `(.L_x_21) ;  /* 0x00000000006c0947 */ /* 0x000fea0003800000 */
[----:B------:R-:W-:-:S13]  /*1b70*/  ISETP.GE.AND P0, PT, R9, 0x1, PT ;  /* 0x000000010900780c */ /* 0x000fda0003f06270 */
[----:B------:R-:W-:Y:S05]  /*1b80*/  @P0 BRA `(.L_x_22) ;  /* 0x0000000000740947 */ /* 0x000fea0003800000 */
[----:B------:R-:W-:Y:S02]  /*1b90*/  ISETP.GE.AND P0, PT, R9, -0x18, PT ;  /* 0xffffffe80900780c */ /* 0x000fe40003f06270 */
[----:B------:R-:W-:-:S11]  /*1ba0*/  LOP3.LUT R0, R0, 0x80000000, RZ, 0xc0, !PT ;  /* 0x8000000000007812 */ /* 0x000fd600078ec0ff */
[----:B------:R-:W-:Y:S05]  /*1bb0*/  @!P0 BRA `(.L_x_22) ;  /* 0x0000000000688947 */ /* 0x000fea0003800000 */
[CCC-:B------:R-:W-:Y:S01]  /*1bc0*/  FFMA.RZ R3, R12.reuse, R10.reuse, R7.reuse ;  /* 0x0000000a0c037223 */ /* 0x1c0fe2000000c007 */
[C---:B------:R-:W-:Y:S01]  /*1bd0*/  IADD3 R8, PT, PT, R9.reuse, 0x20, RZ ;  /* 0x0000002009087810 */ /* 0x040fe20007ffe0ff */
[CCC-:B------:R-:W-:Y:S01]  /*1be0*/  FFMA.RM R6, R12.reuse, R10.reuse, R7.reuse ;  /* 0x0000000a0c067223 */ /* 0x1c0fe20000004007 */
[----:B------:R-:W-:Y:S02]  /*1bf0*/  ISETP.NE.AND P2, PT, R9, RZ, PT ;  /* 0x000000ff0900720c */ /* 0x000fe40003f45270 */
[----:B------:R-:W-:Y:S01]  /*1c00*/  LOP3.LUT R5, R3, 0x7fffff, RZ, 0xc0, !PT ;  /* 0x007fffff03057812 */ /* 0x000fe200078ec0ff */
[----:B------:R-:W-:Y:S01]  /*1c10*/  FFMA.RP R3, R12, R10, R7 ;  /* 0x0000000a0c037223 */ /* 0x000fe20000008007 */
[----:B------:R-:W-:Y:S01]  /*1c20*/  IMAD.MOV R7, RZ, RZ, -R9 ;  /* 0x000000ffff077224 */ /* 0x000fe200078e0a09 */
[----:B------:R-:W-:Y:S02]  /*1c30*/  ISETP.NE.AND P1, PT, R9, RZ, PT ;  /* 0x000000ff0900720c */ /* 0x000fe40003f25270 */
[----:B------:R-:W-:-:S02]  /*1c40*/  LOP3.LUT R5, R5, 0x800000, RZ, 0xfc, !PT ;  /* 0x0080000005057812 */ /* 0x000fc400078efcff */
[----:B------:R-:W-:Y:S02]  /*1c50*/  FSETP.NEU.FTZ.AND P0, PT, R3, R6, PT ;  /* 0x000000060300720b */ /* 0x000fe40003f1d000 */
[----:B------:R-:W-:Y:S02]  /*1c60*/  SHF.L.U32 R8, R5, R8, RZ ;  /* 0x0000000805087219 */ /* 0x000fe400000006ff */
[----:B------:R-:W-:Y:S02]  /*1c70*/  SEL R6, R7, RZ, P2 ;  /* 0x000000ff07067207 */ /* 0x000fe40001000000 */
[----:B------:R-:W-:Y:S02]  /*1c80*/  ISETP.NE.AND P1, PT, R8, RZ, P1 ;  /* 0x000000ff0800720c */ /* 0x000fe40000f25270 */
[----:B------:R-:W-:Y:S02]  /*1c90*/  SHF.R.U32.HI R6, RZ, R6, R5 ;  /* 0x00000006ff067219 */ /* 0x000fe40000011605 */
[----:B------:R-:W-:-:S02]  /*1ca0*/  PLOP3.LUT P0, PT, P0, P1, PT, 0xf8, 0x8f ;  /* 0x00000000008f781c */ /* 0x000fc40000703f70 */
[----:B------:R-:W-:Y:S02]  /*1cb0*/  SHF.R.U32.HI R8, RZ, 0x1, R6 ;  /* 0x00000001ff087819 */ /* 0x000fe40000011606 */
[----:B------:R-:W-:-:S04]  /*1cc0*/  SEL R3, RZ, 0x1, !P0 ;  /* 0x00000001ff037807 */ /* 0x000fc80004000000 */
[----:B------:R-:W-:-:S04]  /*1cd0*/  LOP3.LUT R3, R3, 0x1, R8, 0xf8, !PT ;  /* 0x0000000103037812 */ /* 0x000fc800078ef808 */
[----:B------:R-:W-:-:S04]  /*1ce0*/  LOP3.LUT R3, R3, R6, RZ, 0xc0, !PT ;  /* 0x0000000603037212 */ /* 0x000fc800078ec0ff */
[----:B------:R-:W-:-:S04]  /*1cf0*/  IADD3 R3, PT, PT, R8, R3, RZ ;  /* 0x0000000308037210 */ /* 0x000fc80007ffe0ff */
[----:B------:R-:W-:Y:S01]  /*1d00*/  LOP3.LUT R0, R3, R0, RZ, 0xfc, !PT ;  /* 0x0000000003007212 */ /* 0x000fe200078efcff */
[----:B------:R-:W-:Y:S06]  /*1d10*/  BRA `(.L_x_22) ;  /* 0x0000000000107947 */ /* 0x000fec0003800000 */
.L_x_21:
[----:B------:R-:W-:-:S04]  /*1d20*/  LOP3.LUT R0, R0, 0x80000000, RZ, 0xc0, !PT ;  /* 0x8000000000007812 */ /* 0x000fc800078ec0ff */
[----:B------:R-:W-:Y:S01]  /*1d30*/  LOP3.LUT R0, R0, 0x7f800000, RZ, 0xfc, !PT ;  /* 0x7f80000000007812 */ /* 0x000fe200078efcff */
[----:B------:R-:W-:Y:S06]  /*1d40*/  BRA `(.L_x_22) ;  /* 0x0000000000047947 */ /* 0x000fec0003800000 */
.L_x_20:
[----:B------:R-:W-:-:S07]  /*1d50*/  LEA R0, R5, R0, 0x17 ;  /* 0x0000000005007211 */ /* 0x000fce00078eb8ff */
.L_x_22:
[----:B------:R-:W-:Y:S05]  /*1d60*/  BSYNC.RECONVERGENT B2 ;  /* 0x0000000000027941 */ /* 0x000fea0003800200 */
.L_x_19:
[----:B------:R-:W-:Y:S05]  /*1d70*/  BRA `(.L_x_23) ;  /* 0x0000000000207947 */ /* 0x000fea0003800000 */
.L_x_18:
[----:B------:R-:W-:-:S04]  /*1d80*/  LOP3.LUT R0, R3, 0x80000000, R5, 0x48, !PT ;  /* 0x8000000003007812 */ /* 0x000fc800078e4805 */
[----:B------:R-:W-:Y:S01]  /*1d90*/  LOP3.LUT R0, R0, 0x7f800000, RZ, 0xfc, !PT ;  /* 0x7f80000000007812 */ /* 0x000fe200078efcff */
[----:B------:R-:W-:Y:S06]  /*1da0*/  BRA `(.L_x_23) ;  /* 0x0000000000147947 */ /* 0x000fec0003800000 */
.L_x_17:
[----:B------:R-:W-:Y:S01]  /*1db0*/  LOP3.LUT R0, R3, 0x80000000, R5, 0x48, !PT ;  /* 0x8000000003007812 */ /* 0x000fe200078e4805 */
[----:B------:R-:W-:Y:S06]  /*1dc0*/  BRA `(.L_x_23) ;  /* 0x00000000000c7947 */ /* 0x000fec0003800000 */
.L_x_16:
[----:B------:R-:W0:Y:S01]  /*1dd0*/  MUFU.RSQ R0, -QNAN ;  /* 0xffc0000000007908 */ /* 0x000e220000001400 */
[----:B------:R-:W-:Y:S05]  /*1de0*/  BRA `(.L_x_23) ;  /* 0x0000000000047947 */ /* 0x000fea0003800000 */
.L_x_15:
[----:B------:R-:W-:-:S07]  /*1df0*/  FADD.FTZ R0, R0, R3 ;  /* 0x0000000300007221 */ /* 0x000fce0000010000 */
.L_x_23:
[----:B------:R-:W-:Y:S05]  /*1e00*/  BSYNC.RECONVERGENT B1 ;  /* 0x0000000000017941 */ /* 0x000fea0003800200 */
.L_x_13:
[----:B------:R-:W-:-:S04]  /*1e10*/  HFMA2 R5, -RZ, RZ, 0, 0 ;  /* 0x00000000ff057431 */ /* 0x000fc800000001ff */
[----:B0-----:R-:W-:Y:S05]  /*1e20*/  RET.REL.NODEC R4 `(_Z14softmax_kernelPKfPfi) ;  /* 0xffffffe004747950 */ /* 0x001fea0003c3ffff */
.L_x_24:
[----:B------:R-:W-:-:S00]  /*1e30*/  BRA `(.L_x_24) ;  /* 0xfffffffc00fc7947 */ /* 0x000fc0000383ffff */
[----:B------:R-:W-:-:S00]  /*1e40*/  NOP ;  /* 0x0000000000007918 */ /* 0x000fc00000000000 */
        /* <DEDUP_REMOVED lines=11> */
.L_x_25:


//--------------------- .nv.shared.reserved.0     --------------------------
	.section	.nv.shared.reserved.0,"aw",@nobits
	.weak		__nv_reservedSMEM_offset_0_alias
	.size		__nv_reservedSMEM_offset_0_alias, 0, 64
	.other		__nv_reservedSMEM_offset_0_alias,@"STO_CUDA_RESERVED_SHARED STV_DEFAULT"
__nv_reservedSMEM_offset_0_alias:
	.zero		0
	.zero		64


//--------------------- .nv.constant0._Z14softmax_kernelPKfPfi --------------------------
	.section	.nv.constant0._Z14softmax_kernelPKfPfi,"a",@progbits
	.sectionflags	@""
	.align	4
.nv.constant0._Z14softmax_kernelPKfPfi:
	.zero		916


//--------------------- SYMBOLS --------------------------

	.type		.nv.reservedSmem.offset0,@object
	.size		.nv.reservedSmem.offset0,0x4
